//
// Generated by NVIDIA NVVM Compiler
//
// Compiler Build ID: CL-36424714
// Cuda compilation tools, release 13.0, V13.0.88
// Based on NVVM 20.0.0
//

.version 9.0
.target sm_100
.address_size 64

	// .globl	_Z23rgb_to_y_u8_nhwc_kernelPKhPhii
// _ZZ23clip_cdf_lut_256_kernelPjiiiiiifPhE1h has been demoted
// _ZZ23clip_cdf_lut_256_kernelPjiiiiiifPhE3cdf has been demoted
// _ZZ23clip_cdf_lut_256_kernelPjiiiiiifPhE6excess has been demoted
// _ZZ23clip_cdf_lut_256_kernelPjiiiiiifPhE7cdf_min has been demoted
.extern .shared .align 16 .b8 shist[];

.visible .entry _Z23rgb_to_y_u8_nhwc_kernelPKhPhii(
	.param .u64 .ptr .align 1 _Z23rgb_to_y_u8_nhwc_kernelPKhPhii_param_0,
	.param .u64 .ptr .align 1 _Z23rgb_to_y_u8_nhwc_kernelPKhPhii_param_1,
	.param .u32 _Z23rgb_to_y_u8_nhwc_kernelPKhPhii_param_2,
	.param .u32 _Z23rgb_to_y_u8_nhwc_kernelPKhPhii_param_3
)
{
	.reg .pred 	%p<2>;
	.reg .b16 	%rs<7>;
	.reg .b32 	%r<9>;
	.reg .b32 	%f<9>;
	.reg .b64 	%rd<10>;

	ld.param.u64 	%rd1, [_Z23rgb_to_y_u8_nhwc_kernelPKhPhii_param_0];
	ld.param.u64 	%rd2, [_Z23rgb_to_y_u8_nhwc_kernelPKhPhii_param_1];
	ld.param.u32 	%r2, [_Z23rgb_to_y_u8_nhwc_kernelPKhPhii_param_2];
	ld.param.u32 	%r3, [_Z23rgb_to_y_u8_nhwc_kernelPKhPhii_param_3];
	mov.u32 	%r4, %ctaid.x;
	mov.u32 	%r5, %ntid.x;
	mov.u32 	%r6, %tid.x;
	mad.lo.s32 	%r1, %r4, %r5, %r6;
	mul.lo.s32 	%r7, %r3, %r2;
	setp.ge.s32 	%p1, %r1, %r7;
	@%p1 bra 	$L__BB0_2;
	cvta.to.global.u64 	%rd3, %rd1;
	cvta.to.global.u64 	%rd4, %rd2;
	mul.lo.s32 	%r8, %r1, 3;
	cvt.s64.s32 	%rd5, %r8;
	add.s64 	%rd6, %rd3, %rd5;
	ld.global.nc.u8 	%rs1, [%rd6];
	cvt.u16.u8 	%rs2, %rs1;
	cvt.rn.f32.u16 	%f1, %rs2;
	ld.global.nc.u8 	%rs3, [%rd6+1];
	cvt.u16.u8 	%rs4, %rs3;
	cvt.rn.f32.u16 	%f2, %rs4;
	ld.global.nc.u8 	%rs5, [%rd6+2];
	cvt.u16.u8 	%rs6, %rs5;
	cvt.rn.f32.u16 	%f3, %rs6;
	mul.f32 	%f4, %f2, 0f3F1645A2;
	fma.rn.f32 	%f5, %f1, 0f3E991687, %f4;
	fma.rn.f32 	%f6, %f3, 0f3DE978D5, %f5;
	max.f32 	%f7, %f6, 0f00000000;
	min.f32 	%f8, %f7, 0f437F0000;
	cvt.rni.s64.f32 	%rd7, %f8;
	cvt.s64.s32 	%rd8, %r1;
	add.s64 	%rd9, %rd4, %rd8;
	st.global.u8 	[%rd9], %rd7;
$L__BB0_2:
	ret;

}
	// .globl	_Z34rgb_to_y_u8_nhwc_vectorized_kernelPKhPhii
.visible .entry _Z34rgb_to_y_u8_nhwc_vectorized_kernelPKhPhii(
	.param .u64 .ptr .align 1 _Z34rgb_to_y_u8_nhwc_vectorized_kernelPKhPhii_param_0,
	.param .u64 .ptr .align 1 _Z34rgb_to_y_u8_nhwc_vectorized_kernelPKhPhii_param_1,
	.param .u32 _Z34rgb_to_y_u8_nhwc_vectorized_kernelPKhPhii_param_2,
	.param .u32 _Z34rgb_to_y_u8_nhwc_vectorized_kernelPKhPhii_param_3
)
{
	.reg .pred 	%p<5>;
	.reg .b16 	%rs<7>;
	.reg .b32 	%r<21>;
	.reg .b32 	%f<9>;
	.reg .b64 	%rd<10>;

	ld.param.u64 	%rd3, [_Z34rgb_to_y_u8_nhwc_vectorized_kernelPKhPhii_param_0];
	ld.param.u64 	%rd4, [_Z34rgb_to_y_u8_nhwc_vectorized_kernelPKhPhii_param_1];
	ld.param.u32 	%r11, [_Z34rgb_to_y_u8_nhwc_vectorized_kernelPKhPhii_param_2];
	ld.param.u32 	%r12, [_Z34rgb_to_y_u8_nhwc_vectorized_kernelPKhPhii_param_3];
	mov.u32 	%r13, %ctaid.x;
	mov.u32 	%r14, %ntid.x;
	mov.u32 	%r15, %tid.x;
	mad.lo.s32 	%r1, %r13, %r14, %r15;
	shl.b32 	%r19, %r1, 2;
	mul.lo.s32 	%r3, %r12, %r11;
	setp.ge.s32 	%p1, %r19, %r3;
	@%p1 bra 	$L__BB1_3;
	mul.lo.s32 	%r18, %r1, 12;
	cvta.to.global.u64 	%rd1, %rd3;
	cvta.to.global.u64 	%rd2, %rd4;
	mov.b32 	%r20, 1;
$L__BB1_2:
	add.s32 	%r17, %r20, -1;
	cvt.s64.s32 	%rd5, %r19;
	add.s64 	%rd6, %rd2, %rd5;
	cvt.s64.s32 	%rd7, %r18;
	add.s64 	%rd8, %rd1, %rd7;
	ld.global.nc.u8 	%rs1, [%rd8];
	cvt.u16.u8 	%rs2, %rs1;
	cvt.rn.f32.u16 	%f1, %rs2;
	ld.global.nc.u8 	%rs3, [%rd8+1];
	cvt.u16.u8 	%rs4, %rs3;
	cvt.rn.f32.u16 	%f2, %rs4;
	ld.global.nc.u8 	%rs5, [%rd8+2];
	cvt.u16.u8 	%rs6, %rs5;
	cvt.rn.f32.u16 	%f3, %rs6;
	mul.f32 	%f4, %f2, 0f3F1645A2;
	fma.rn.f32 	%f5, %f1, 0f3E991687, %f4;
	fma.rn.f32 	%f6, %f3, 0f3DE978D5, %f5;
	max.f32 	%f7, %f6, 0f00000000;
	min.f32 	%f8, %f7, 0f437F0000;
	cvt.rni.s64.f32 	%rd9, %f8;
	st.global.u8 	[%rd6], %rd9;
	setp.lt.u32 	%p2, %r17, 3;
	add.s32 	%r19, %r19, 1;
	setp.lt.s32 	%p3, %r19, %r3;
	and.pred  	%p4, %p2, %p3;
	add.s32 	%r20, %r20, 1;
	add.s32 	%r18, %r18, 3;
	@%p4 bra 	$L__BB1_2;
$L__BB1_3:
	ret;

}
	// .globl	_Z26fused_rgb_to_y_hist_kernelPKhPhiiiiPj
.visible .entry _Z26fused_rgb_to_y_hist_kernelPKhPhiiiiPj(
	.param .u64 .ptr .align 1 _Z26fused_rgb_to_y_hist_kernelPKhPhiiiiPj_param_0,
	.param .u64 .ptr .align 1 _Z26fused_rgb_to_y_hist_kernelPKhPhiiiiPj_param_1,
	.param .u32 _Z26fused_rgb_to_y_hist_kernelPKhPhiiiiPj_param_2,
	.param .u32 _Z26fused_rgb_to_y_hist_kernelPKhPhiiiiPj_param_3,
	.param .u32 _Z26fused_rgb_to_y_hist_kernelPKhPhiiiiPj_param_4,
	.param .u32 _Z26fused_rgb_to_y_hist_kernelPKhPhiiiiPj_param_5,
	.param .u64 .ptr .align 1 _Z26fused_rgb_to_y_hist_kernelPKhPhiiiiPj_param_6
)
{
	.reg .pred 	%p<18>;
	.reg .b16 	%rs<7>;
	.reg .b32 	%r<149>;
	.reg .b32 	%f<9>;
	.reg .b64 	%rd<26>;

	ld.param.u64 	%rd8, [_Z26fused_rgb_to_y_hist_kernelPKhPhiiiiPj_param_0];
	ld.param.u64 	%rd9, [_Z26fused_rgb_to_y_hist_kernelPKhPhiiiiPj_param_1];
	ld.param.u32 	%r66, [_Z26fused_rgb_to_y_hist_kernelPKhPhiiiiPj_param_2];
	ld.param.u32 	%r67, [_Z26fused_rgb_to_y_hist_kernelPKhPhiiiiPj_param_3];
	ld.param.u32 	%r68, [_Z26fused_rgb_to_y_hist_kernelPKhPhiiiiPj_param_4];
	ld.param.u32 	%r69, [_Z26fused_rgb_to_y_hist_kernelPKhPhiiiiPj_param_5];
	ld.param.u64 	%rd10, [_Z26fused_rgb_to_y_hist_kernelPKhPhiiiiPj_param_6];
	cvta.to.global.u64 	%rd1, %rd10;
	mov.u32 	%r1, %ctaid.x;
	mov.u32 	%r2, %ctaid.y;
	setp.ge.s32 	%p1, %r1, %r68;
	setp.ge.s32 	%p2, %r2, %r69;
	or.pred  	%p3, %p1, %p2;
	@%p3 bra 	$L__BB2_18;
	mov.u32 	%r148, %tid.x;
	setp.gt.u32 	%p4, %r148, 255;
	@%p4 bra 	$L__BB2_8;
	mov.u32 	%r4, %ntid.x;
	add.s32 	%r70, %r148, %r4;
	max.u32 	%r71, %r70, 256;
	setp.lt.u32 	%p5, %r70, 256;
	selp.u32 	%r72, 1, 0, %p5;
	add.s32 	%r73, %r70, %r72;
	sub.s32 	%r74, %r71, %r73;
	div.u32 	%r75, %r74, %r4;
	add.s32 	%r5, %r75, %r72;
	and.b32  	%r76, %r5, 3;
	setp.eq.s32 	%p6, %r76, 3;
	mov.u32 	%r138, %r148;
	@%p6 bra 	$L__BB2_5;
	add.s32 	%r77, %r5, 1;
	and.b32  	%r78, %r77, 3;
	shl.b32 	%r79, %r148, 2;
	mov.u32 	%r80, shist;
	add.s32 	%r135, %r80, %r79;
	shl.b32 	%r7, %r4, 2;
	neg.s32 	%r134, %r78;
	mad.lo.s32 	%r138, %r4, %r78, %r148;
$L__BB2_4:
	.pragma "nounroll";
	mov.b32 	%r81, 0;
	st.shared.u32 	[%r135], %r81;
	add.s32 	%r135, %r135, %r7;
	add.s32 	%r134, %r134, 1;
	setp.ne.s32 	%p7, %r134, 0;
	@%p7 bra 	$L__BB2_4;
$L__BB2_5:
	setp.lt.u32 	%p8, %r5, 3;
	@%p8 bra 	$L__BB2_8;
	shl.b32 	%r15, %r4, 2;
	shl.b32 	%r82, %r138, 2;
	mov.u32 	%r83, shist;
	add.s32 	%r137, %r83, %r82;
	shl.b32 	%r17, %r4, 4;
	shl.b32 	%r18, %r4, 3;
	mul.lo.s32 	%r19, %r4, 12;
$L__BB2_7:
	mov.b32 	%r84, 0;
	st.shared.u32 	[%r137], %r84;
	add.s32 	%r85, %r137, %r15;
	st.shared.u32 	[%r85], %r84;
	add.s32 	%r86, %r137, %r18;
	st.shared.u32 	[%r86], %r84;
	add.s32 	%r87, %r137, %r19;
	st.shared.u32 	[%r87], %r84;
	add.s32 	%r138, %r138, %r15;
	add.s32 	%r137, %r137, %r17;
	setp.lt.u32 	%p9, %r138, 256;
	@%p9 bra 	$L__BB2_7;
$L__BB2_8:
	bar.sync 	0;
	add.s32 	%r88, %r67, %r68;
	add.s32 	%r89, %r88, -1;
	div.s32 	%r90, %r89, %r68;
	add.s32 	%r91, %r66, %r69;
	add.s32 	%r92, %r91, -1;
	div.s32 	%r93, %r92, %r69;
	mul.lo.s32 	%r24, %r90, %r1;
	mul.lo.s32 	%r25, %r93, %r2;
	add.s32 	%r94, %r24, %r90;
	min.s32 	%r26, %r94, %r67;
	add.s32 	%r95, %r25, %r93;
	min.s32 	%r96, %r95, %r66;
	sub.s32 	%r27, %r26, %r24;
	sub.s32 	%r97, %r96, %r25;
	mul.lo.s32 	%r28, %r97, %r27;
	setp.ge.s32 	%p10, %r148, %r28;
	@%p10 bra 	$L__BB2_11;
	sub.s32 	%r29, %r24, %r26;
	mov.u32 	%r30, %ntid.x;
	cvta.to.global.u64 	%rd2, %rd8;
	cvta.to.global.u64 	%rd3, %rd9;
	mov.u32 	%r139, %r148;
$L__BB2_10:
	div.s32 	%r98, %r139, %r27;
	add.s32 	%r99, %r98, %r25;
	add.s32 	%r100, %r139, %r24;
	mad.lo.s32 	%r101, %r98, %r29, %r100;
	mad.lo.s32 	%r102, %r99, %r67, %r101;
	mul.lo.s32 	%r103, %r102, 3;
	cvt.s64.s32 	%rd11, %r103;
	add.s64 	%rd12, %rd2, %rd11;
	ld.global.nc.u8 	%rs1, [%rd12];
	cvt.u16.u8 	%rs2, %rs1;
	cvt.rn.f32.u16 	%f1, %rs2;
	ld.global.nc.u8 	%rs3, [%rd12+1];
	cvt.u16.u8 	%rs4, %rs3;
	cvt.rn.f32.u16 	%f2, %rs4;
	ld.global.nc.u8 	%rs5, [%rd12+2];
	cvt.u16.u8 	%rs6, %rs5;
	cvt.rn.f32.u16 	%f3, %rs6;
	mul.f32 	%f4, %f2, 0f3F1645A2;
	fma.rn.f32 	%f5, %f1, 0f3E991687, %f4;
	fma.rn.f32 	%f6, %f3, 0f3DE978D5, %f5;
	max.f32 	%f7, %f6, 0f00000000;
	min.f32 	%f8, %f7, 0f437F0000;
	cvt.rni.s64.f32 	%rd13, %f8;
	cvt.s64.s32 	%rd14, %r102;
	add.s64 	%rd15, %rd3, %rd14;
	st.global.u8 	[%rd15], %rd13;
	cvt.u32.u64 	%r104, %rd13;
	shl.b32 	%r105, %r104, 2;
	and.b32  	%r106, %r105, 1020;
	mov.u32 	%r107, shist;
	add.s32 	%r108, %r107, %r106;
	atom.shared.add.u32 	%r109, [%r108], 1;
	add.s32 	%r139, %r139, %r30;
	setp.lt.s32 	%p11, %r139, %r28;
	@%p11 bra 	$L__BB2_10;
$L__BB2_11:
	setp.gt.u32 	%p12, %r148, 255;
	bar.sync 	0;
	mad.lo.s32 	%r110, %r68, %r2, %r1;
	shl.b32 	%r33, %r110, 8;
	@%p12 bra 	$L__BB2_18;
	mov.u32 	%r34, %ntid.x;
	add.s32 	%r111, %r148, %r34;
	max.u32 	%r112, %r111, 256;
	setp.lt.u32 	%p13, %r111, 256;
	selp.u32 	%r113, 1, 0, %p13;
	add.s32 	%r114, %r111, %r113;
	sub.s32 	%r115, %r112, %r114;
	div.u32 	%r116, %r115, %r34;
	add.s32 	%r35, %r116, %r113;
	and.b32  	%r117, %r35, 3;
	setp.eq.s32 	%p14, %r117, 3;
	@%p14 bra 	$L__BB2_15;
	add.s32 	%r118, %r35, 1;
	and.b32  	%r119, %r118, 3;
	add.s32 	%r120, %r148, %r33;
	mul.wide.u32 	%rd16, %r120, 4;
	add.s64 	%rd25, %rd1, %rd16;
	mul.wide.u32 	%rd5, %r34, 4;
	shl.b32 	%r121, %r148, 2;
	mov.u32 	%r122, shist;
	add.s32 	%r141, %r122, %r121;
	shl.b32 	%r37, %r34, 2;
	neg.s32 	%r140, %r119;
	mad.lo.s32 	%r148, %r34, %r119, %r148;
$L__BB2_14:
	.pragma "nounroll";
	ld.shared.u32 	%r123, [%r141];
	st.global.u32 	[%rd25], %r123;
	add.s64 	%rd25, %rd25, %rd5;
	add.s32 	%r141, %r141, %r37;
	add.s32 	%r140, %r140, 1;
	setp.ne.s32 	%p15, %r140, 0;
	@%p15 bra 	$L__BB2_14;
$L__BB2_15:
	setp.lt.u32 	%p16, %r35, 3;
	@%p16 bra 	$L__BB2_18;
	shl.b32 	%r45, %r34, 2;
	shl.b32 	%r124, %r148, 2;
	mov.u32 	%r125, shist;
	add.s32 	%r147, %r125, %r124;
	shl.b32 	%r47, %r34, 4;
	shl.b32 	%r48, %r34, 3;
	mul.lo.s32 	%r49, %r34, 12;
	add.s32 	%r143, %r148, %r33;
	add.s32 	%r146, %r143, %r34;
	shl.b32 	%r126, %r34, 1;
	add.s32 	%r145, %r143, %r126;
	mad.lo.s32 	%r144, %r34, 3, %r143;
$L__BB2_17:
	ld.shared.u32 	%r127, [%r147];
	mul.wide.u32 	%rd17, %r143, 4;
	add.s64 	%rd18, %rd1, %rd17;
	st.global.u32 	[%rd18], %r127;
	add.s32 	%r128, %r147, %r45;
	ld.shared.u32 	%r129, [%r128];
	mul.wide.u32 	%rd19, %r146, 4;
	add.s64 	%rd20, %rd1, %rd19;
	st.global.u32 	[%rd20], %r129;
	add.s32 	%r130, %r147, %r48;
	ld.shared.u32 	%r131, [%r130];
	mul.wide.u32 	%rd21, %r145, 4;
	add.s64 	%rd22, %rd1, %rd21;
	st.global.u32 	[%rd22], %r131;
	add.s32 	%r132, %r147, %r49;
	ld.shared.u32 	%r133, [%r132];
	mul.wide.u32 	%rd23, %r144, 4;
	add.s64 	%rd24, %rd1, %rd23;
	st.global.u32 	[%rd24], %r133;
	add.s32 	%r148, %r148, %r45;
	add.s32 	%r147, %r147, %r47;
	add.s32 	%r146, %r146, %r45;
	add.s32 	%r145, %r145, %r45;
	add.s32 	%r144, %r144, %r45;
	add.s32 	%r143, %r143, %r45;
	setp.lt.u32 	%p17, %r148, 256;
	@%p17 bra 	$L__BB2_17;
$L__BB2_18:
	ret;

}
	// .globl	_Z24hist_per_tile_256_kernelPKhiiiiPj
.visible .entry _Z24hist_per_tile_256_kernelPKhiiiiPj(
	.param .u64 .ptr .align 1 _Z24hist_per_tile_256_kernelPKhiiiiPj_param_0,
	.param .u32 _Z24hist_per_tile_256_kernelPKhiiiiPj_param_1,
	.param .u32 _Z24hist_per_tile_256_kernelPKhiiiiPj_param_2,
	.param .u32 _Z24hist_per_tile_256_kernelPKhiiiiPj_param_3,
	.param .u32 _Z24hist_per_tile_256_kernelPKhiiiiPj_param_4,
	.param .u64 .ptr .align 1 _Z24hist_per_tile_256_kernelPKhiiiiPj_param_5
)
{
	.reg .pred 	%p<18>;
	.reg .b16 	%rs<3>;
	.reg .b32 	%r<146>;
	.reg .b64 	%rd<21>;

	ld.param.u64 	%rd7, [_Z24hist_per_tile_256_kernelPKhiiiiPj_param_0];
	ld.param.u32 	%r66, [_Z24hist_per_tile_256_kernelPKhiiiiPj_param_1];
	ld.param.u32 	%r67, [_Z24hist_per_tile_256_kernelPKhiiiiPj_param_2];
	ld.param.u32 	%r68, [_Z24hist_per_tile_256_kernelPKhiiiiPj_param_3];
	ld.param.u32 	%r69, [_Z24hist_per_tile_256_kernelPKhiiiiPj_param_4];
	ld.param.u64 	%rd8, [_Z24hist_per_tile_256_kernelPKhiiiiPj_param_5];
	cvta.to.global.u64 	%rd1, %rd8;
	mov.u32 	%r1, %ctaid.x;
	mov.u32 	%r2, %ctaid.y;
	setp.ge.s32 	%p1, %r1, %r68;
	setp.ge.s32 	%p2, %r2, %r69;
	or.pred  	%p3, %p1, %p2;
	@%p3 bra 	$L__BB3_18;
	mov.u32 	%r145, %tid.x;
	setp.gt.u32 	%p4, %r145, 255;
	@%p4 bra 	$L__BB3_8;
	mov.u32 	%r4, %ntid.x;
	add.s32 	%r70, %r145, %r4;
	max.u32 	%r71, %r70, 256;
	setp.lt.u32 	%p5, %r70, 256;
	selp.u32 	%r72, 1, 0, %p5;
	add.s32 	%r73, %r70, %r72;
	sub.s32 	%r74, %r71, %r73;
	div.u32 	%r75, %r74, %r4;
	add.s32 	%r5, %r75, %r72;
	and.b32  	%r76, %r5, 3;
	setp.eq.s32 	%p6, %r76, 3;
	mov.u32 	%r135, %r145;
	@%p6 bra 	$L__BB3_5;
	add.s32 	%r77, %r5, 1;
	and.b32  	%r78, %r77, 3;
	shl.b32 	%r79, %r145, 2;
	mov.u32 	%r80, shist;
	add.s32 	%r132, %r80, %r79;
	shl.b32 	%r7, %r4, 2;
	neg.s32 	%r131, %r78;
	mad.lo.s32 	%r135, %r4, %r78, %r145;
$L__BB3_4:
	.pragma "nounroll";
	mov.b32 	%r81, 0;
	st.shared.u32 	[%r132], %r81;
	add.s32 	%r132, %r132, %r7;
	add.s32 	%r131, %r131, 1;
	setp.ne.s32 	%p7, %r131, 0;
	@%p7 bra 	$L__BB3_4;
$L__BB3_5:
	setp.lt.u32 	%p8, %r5, 3;
	@%p8 bra 	$L__BB3_8;
	shl.b32 	%r15, %r4, 2;
	shl.b32 	%r82, %r135, 2;
	mov.u32 	%r83, shist;
	add.s32 	%r134, %r83, %r82;
	shl.b32 	%r17, %r4, 4;
	shl.b32 	%r18, %r4, 3;
	mul.lo.s32 	%r19, %r4, 12;
$L__BB3_7:
	mov.b32 	%r84, 0;
	st.shared.u32 	[%r134], %r84;
	add.s32 	%r85, %r134, %r15;
	st.shared.u32 	[%r85], %r84;
	add.s32 	%r86, %r134, %r18;
	st.shared.u32 	[%r86], %r84;
	add.s32 	%r87, %r134, %r19;
	st.shared.u32 	[%r87], %r84;
	add.s32 	%r135, %r135, %r15;
	add.s32 	%r134, %r134, %r17;
	setp.lt.u32 	%p9, %r135, 256;
	@%p9 bra 	$L__BB3_7;
$L__BB3_8:
	bar.sync 	0;
	add.s32 	%r88, %r67, %r68;
	add.s32 	%r89, %r88, -1;
	div.s32 	%r90, %r89, %r68;
	add.s32 	%r91, %r66, %r69;
	add.s32 	%r92, %r91, -1;
	div.s32 	%r93, %r92, %r69;
	mul.lo.s32 	%r24, %r90, %r1;
	mul.lo.s32 	%r25, %r93, %r2;
	add.s32 	%r94, %r24, %r90;
	min.s32 	%r26, %r94, %r67;
	add.s32 	%r95, %r25, %r93;
	min.s32 	%r96, %r95, %r66;
	sub.s32 	%r27, %r26, %r24;
	sub.s32 	%r97, %r96, %r25;
	mul.lo.s32 	%r28, %r97, %r27;
	setp.ge.s32 	%p10, %r145, %r28;
	@%p10 bra 	$L__BB3_11;
	sub.s32 	%r29, %r24, %r26;
	mov.u32 	%r30, %ntid.x;
	cvta.to.global.u64 	%rd2, %rd7;
	mov.u32 	%r136, %r145;
$L__BB3_10:
	div.s32 	%r98, %r136, %r27;
	add.s32 	%r99, %r98, %r25;
	add.s32 	%r100, %r136, %r24;
	mad.lo.s32 	%r101, %r98, %r29, %r100;
	mad.lo.s32 	%r102, %r99, %r67, %r101;
	cvt.s64.s32 	%rd9, %r102;
	add.s64 	%rd10, %rd2, %rd9;
	ld.global.nc.u8 	%rs1, [%rd10];
	cvt.u16.u8 	%rs2, %rs1;
	mul.wide.u16 	%r103, %rs2, 4;
	mov.u32 	%r104, shist;
	add.s32 	%r105, %r104, %r103;
	atom.shared.add.u32 	%r106, [%r105], 1;
	add.s32 	%r136, %r136, %r30;
	setp.lt.s32 	%p11, %r136, %r28;
	@%p11 bra 	$L__BB3_10;
$L__BB3_11:
	setp.gt.u32 	%p12, %r145, 255;
	bar.sync 	0;
	mad.lo.s32 	%r107, %r68, %r2, %r1;
	shl.b32 	%r33, %r107, 8;
	@%p12 bra 	$L__BB3_18;
	mov.u32 	%r34, %ntid.x;
	add.s32 	%r108, %r145, %r34;
	max.u32 	%r109, %r108, 256;
	setp.lt.u32 	%p13, %r108, 256;
	selp.u32 	%r110, 1, 0, %p13;
	add.s32 	%r111, %r108, %r110;
	sub.s32 	%r112, %r109, %r111;
	div.u32 	%r113, %r112, %r34;
	add.s32 	%r35, %r113, %r110;
	and.b32  	%r114, %r35, 3;
	setp.eq.s32 	%p14, %r114, 3;
	@%p14 bra 	$L__BB3_15;
	add.s32 	%r115, %r35, 1;
	and.b32  	%r116, %r115, 3;
	add.s32 	%r117, %r145, %r33;
	mul.wide.u32 	%rd11, %r117, 4;
	add.s64 	%rd20, %rd1, %rd11;
	mul.wide.u32 	%rd4, %r34, 4;
	shl.b32 	%r118, %r145, 2;
	mov.u32 	%r119, shist;
	add.s32 	%r138, %r119, %r118;
	shl.b32 	%r37, %r34, 2;
	neg.s32 	%r137, %r116;
	mad.lo.s32 	%r145, %r34, %r116, %r145;
$L__BB3_14:
	.pragma "nounroll";
	ld.shared.u32 	%r120, [%r138];
	st.global.u32 	[%rd20], %r120;
	add.s64 	%rd20, %rd20, %rd4;
	add.s32 	%r138, %r138, %r37;
	add.s32 	%r137, %r137, 1;
	setp.ne.s32 	%p15, %r137, 0;
	@%p15 bra 	$L__BB3_14;
$L__BB3_15:
	setp.lt.u32 	%p16, %r35, 3;
	@%p16 bra 	$L__BB3_18;
	shl.b32 	%r45, %r34, 2;
	shl.b32 	%r121, %r145, 2;
	mov.u32 	%r122, shist;
	add.s32 	%r144, %r122, %r121;
	shl.b32 	%r47, %r34, 4;
	shl.b32 	%r48, %r34, 3;
	mul.lo.s32 	%r49, %r34, 12;
	add.s32 	%r140, %r145, %r33;
	add.s32 	%r143, %r140, %r34;
	shl.b32 	%r123, %r34, 1;
	add.s32 	%r142, %r140, %r123;
	mad.lo.s32 	%r141, %r34, 3, %r140;
$L__BB3_17:
	ld.shared.u32 	%r124, [%r144];
	mul.wide.u32 	%rd12, %r140, 4;
	add.s64 	%rd13, %rd1, %rd12;
	st.global.u32 	[%rd13], %r124;
	add.s32 	%r125, %r144, %r45;
	ld.shared.u32 	%r126, [%r125];
	mul.wide.u32 	%rd14, %r143, 4;
	add.s64 	%rd15, %rd1, %rd14;
	st.global.u32 	[%rd15], %r126;
	add.s32 	%r127, %r144, %r48;
	ld.shared.u32 	%r128, [%r127];
	mul.wide.u32 	%rd16, %r142, 4;
	add.s64 	%rd17, %rd1, %rd16;
	st.global.u32 	[%rd17], %r128;
	add.s32 	%r129, %r144, %r49;
	ld.shared.u32 	%r130, [%r129];
	mul.wide.u32 	%rd18, %r141, 4;
	add.s64 	%rd19, %rd1, %rd18;
	st.global.u32 	[%rd19], %r130;
	add.s32 	%r145, %r145, %r45;
	add.s32 	%r144, %r144, %r47;
	add.s32 	%r143, %r143, %r45;
	add.s32 	%r142, %r142, %r45;
	add.s32 	%r141, %r141, %r45;
	add.s32 	%r140, %r140, %r45;
	setp.lt.u32 	%p17, %r145, 256;
	@%p17 bra 	$L__BB3_17;
$L__BB3_18:
	ret;

}
	// .globl	_Z23clip_cdf_lut_256_kernelPjiiiiiifPh
.visible .entry _Z23clip_cdf_lut_256_kernelPjiiiiiifPh(
	.param .u64 .ptr .align 1 _Z23clip_cdf_lut_256_kernelPjiiiiiifPh_param_0,
	.param .u32 _Z23clip_cdf_lut_256_kernelPjiiiiiifPh_param_1,
	.param .u32 _Z23clip_cdf_lut_256_kernelPjiiiiiifPh_param_2,
	.param .u32 _Z23clip_cdf_lut_256_kernelPjiiiiiifPh_param_3,
	.param .u32 _Z23clip_cdf_lut_256_kernelPjiiiiiifPh_param_4,
	.param .u32 _Z23clip_cdf_lut_256_kernelPjiiiiiifPh_param_5,
	.param .u32 _Z23clip_cdf_lut_256_kernelPjiiiiiifPh_param_6,
	.param .f32 _Z23clip_cdf_lut_256_kernelPjiiiiiifPh_param_7,
	.param .u64 .ptr .align 1 _Z23clip_cdf_lut_256_kernelPjiiiiiifPh_param_8
)
{
	.reg .pred 	%p<77>;
	.reg .b32 	%r<432>;
	.reg .b32 	%f<33>;
	.reg .b64 	%rd<38>;
	// demoted variable
	.shared .align 4 .b8 _ZZ23clip_cdf_lut_256_kernelPjiiiiiifPhE1h[1024];
	// demoted variable
	.shared .align 4 .b8 _ZZ23clip_cdf_lut_256_kernelPjiiiiiifPhE3cdf[1024];
	// demoted variable
	.shared .align 4 .u32 _ZZ23clip_cdf_lut_256_kernelPjiiiiiifPhE6excess;
	// demoted variable
	.shared .align 4 .u32 _ZZ23clip_cdf_lut_256_kernelPjiiiiiifPhE7cdf_min;
	ld.param.u64 	%rd10, [_Z23clip_cdf_lut_256_kernelPjiiiiiifPh_param_0];
	ld.param.u32 	%r182, [_Z23clip_cdf_lut_256_kernelPjiiiiiifPh_param_1];
	ld.param.u32 	%r187, [_Z23clip_cdf_lut_256_kernelPjiiiiiifPh_param_2];
	ld.param.u32 	%r183, [_Z23clip_cdf_lut_256_kernelPjiiiiiifPh_param_3];
	ld.param.u32 	%r184, [_Z23clip_cdf_lut_256_kernelPjiiiiiifPh_param_4];
	ld.param.u32 	%r185, [_Z23clip_cdf_lut_256_kernelPjiiiiiifPh_param_5];
	ld.param.u32 	%r186, [_Z23clip_cdf_lut_256_kernelPjiiiiiifPh_param_6];
	ld.param.f32 	%f2, [_Z23clip_cdf_lut_256_kernelPjiiiiiifPh_param_7];
	ld.param.u64 	%rd11, [_Z23clip_cdf_lut_256_kernelPjiiiiiifPh_param_8];
	cvta.to.global.u64 	%rd1, %rd10;
	cvta.to.global.u64 	%rd2, %rd11;
	mov.u32 	%r431, %tid.x;
	mov.u32 	%r2, %ctaid.x;
	mov.u32 	%r3, %ctaid.y;
	setp.ge.s32 	%p1, %r2, %r182;
	setp.ge.s32 	%p2, %r3, %r187;
	or.pred  	%p3, %p1, %p2;
	@%p3 bra 	$L__BB4_87;
	mul.lo.s32 	%r188, %r183, %r2;
	mul.lo.s32 	%r189, %r184, %r3;
	add.s32 	%r190, %r188, %r183;
	min.s32 	%r191, %r190, %r185;
	add.s32 	%r192, %r189, %r184;
	min.s32 	%r193, %r192, %r186;
	sub.s32 	%r194, %r191, %r188;
	sub.s32 	%r195, %r193, %r189;
	mul.lo.s32 	%r196, %r195, %r194;
	max.s32 	%r4, %r196, 1;
	mad.lo.s32 	%r197, %r182, %r3, %r2;
	shl.b32 	%r5, %r197, 8;
	setp.gt.u32 	%p4, %r431, 255;
	@%p4 bra 	$L__BB4_8;
	mov.u32 	%r6, %ntid.x;
	add.s32 	%r198, %r431, %r6;
	max.u32 	%r199, %r198, 256;
	setp.lt.u32 	%p5, %r198, 256;
	selp.u32 	%r200, 1, 0, %p5;
	add.s32 	%r201, %r198, %r200;
	sub.s32 	%r202, %r199, %r201;
	div.u32 	%r203, %r202, %r6;
	add.s32 	%r7, %r203, %r200;
	and.b32  	%r204, %r7, 3;
	setp.eq.s32 	%p6, %r204, 3;
	mov.u32 	%r403, %r431;
	@%p6 bra 	$L__BB4_5;
	add.s32 	%r205, %r7, 1;
	and.b32  	%r206, %r205, 3;
	shl.b32 	%r207, %r431, 2;
	mov.u32 	%r208, _ZZ23clip_cdf_lut_256_kernelPjiiiiiifPhE1h;
	add.s32 	%r396, %r208, %r207;
	shl.b32 	%r9, %r6, 2;
	add.s32 	%r209, %r431, %r5;
	mul.wide.u32 	%rd12, %r209, 4;
	add.s64 	%rd36, %rd1, %rd12;
	mul.wide.u32 	%rd4, %r6, 4;
	neg.s32 	%r395, %r206;
	mad.lo.s32 	%r403, %r6, %r206, %r431;
$L__BB4_4:
	.pragma "nounroll";
	ld.global.nc.u32 	%r210, [%rd36];
	st.shared.u32 	[%r396], %r210;
	add.s32 	%r396, %r396, %r9;
	add.s64 	%rd36, %rd36, %rd4;
	add.s32 	%r395, %r395, 1;
	setp.ne.s32 	%p7, %r395, 0;
	@%p7 bra 	$L__BB4_4;
$L__BB4_5:
	setp.lt.u32 	%p8, %r7, 3;
	@%p8 bra 	$L__BB4_8;
	shl.b32 	%r17, %r6, 2;
	shl.b32 	%r211, %r403, 2;
	mov.u32 	%r212, _ZZ23clip_cdf_lut_256_kernelPjiiiiiifPhE1h;
	add.s32 	%r402, %r212, %r211;
	shl.b32 	%r19, %r6, 4;
	shl.b32 	%r20, %r6, 3;
	mul.lo.s32 	%r21, %r6, 12;
	add.s32 	%r398, %r403, %r5;
	add.s32 	%r401, %r398, %r6;
	shl.b32 	%r213, %r6, 1;
	add.s32 	%r400, %r398, %r213;
	mad.lo.s32 	%r399, %r6, 3, %r398;
$L__BB4_7:
	mul.wide.u32 	%rd13, %r398, 4;
	add.s64 	%rd14, %rd1, %rd13;
	ld.global.nc.u32 	%r214, [%rd14];
	st.shared.u32 	[%r402], %r214;
	mul.wide.u32 	%rd15, %r401, 4;
	add.s64 	%rd16, %rd1, %rd15;
	ld.global.nc.u32 	%r215, [%rd16];
	add.s32 	%r216, %r402, %r17;
	st.shared.u32 	[%r216], %r215;
	mul.wide.u32 	%rd17, %r400, 4;
	add.s64 	%rd18, %rd1, %rd17;
	ld.global.nc.u32 	%r217, [%rd18];
	add.s32 	%r218, %r402, %r20;
	st.shared.u32 	[%r218], %r217;
	mul.wide.u32 	%rd19, %r399, 4;
	add.s64 	%rd20, %rd1, %rd19;
	ld.global.nc.u32 	%r219, [%rd20];
	add.s32 	%r220, %r402, %r21;
	st.shared.u32 	[%r220], %r219;
	add.s32 	%r403, %r403, %r17;
	add.s32 	%r402, %r402, %r19;
	add.s32 	%r401, %r401, %r17;
	add.s32 	%r400, %r400, %r17;
	add.s32 	%r399, %r399, %r17;
	add.s32 	%r398, %r398, %r17;
	setp.lt.u32 	%p9, %r403, 256;
	@%p9 bra 	$L__BB4_7;
$L__BB4_8:
	bar.sync 	0;
	cvt.rn.f32.u32 	%f3, %r4;
	mul.f32 	%f4, %f3, 0f3B800000;
	mul.f32 	%f5, %f2, %f4;
	cvt.rmi.f32.f32 	%f6, %f5;
	cvt.rzi.u32.f32 	%r38, %f6;
	setp.ne.s32 	%p10, %r431, 0;
	@%p10 bra 	$L__BB4_10;
	mov.b32 	%r221, 0;
	st.shared.u32 	[_ZZ23clip_cdf_lut_256_kernelPjiiiiiifPhE6excess], %r221;
$L__BB4_10:
	setp.gt.u32 	%p11, %r431, 255;
	bar.sync 	0;
	@%p11 bra 	$L__BB4_27;
	mov.u32 	%r39, %ntid.x;
	add.s32 	%r222, %r431, %r39;
	max.u32 	%r223, %r222, 256;
	setp.lt.u32 	%p12, %r222, 256;
	selp.u32 	%r224, 1, 0, %p12;
	add.s32 	%r225, %r222, %r224;
	sub.s32 	%r226, %r223, %r225;
	div.u32 	%r227, %r226, %r39;
	add.s32 	%r40, %r227, %r224;
	and.b32  	%r228, %r40, 3;
	setp.eq.s32 	%p13, %r228, 3;
	mov.u32 	%r408, %r431;
	@%p13 bra 	$L__BB4_16;
	add.s32 	%r229, %r40, 1;
	and.b32  	%r230, %r229, 3;
	shl.b32 	%r231, %r431, 2;
	mov.u32 	%r232, _ZZ23clip_cdf_lut_256_kernelPjiiiiiifPhE1h;
	add.s32 	%r405, %r232, %r231;
	shl.b32 	%r42, %r39, 2;
	neg.s32 	%r404, %r230;
	mad.lo.s32 	%r408, %r39, %r230, %r431;
$L__BB4_13:
	.pragma "nounroll";
	ld.shared.u32 	%r47, [%r405];
	setp.le.u32 	%p14, %r47, %r38;
	@%p14 bra 	$L__BB4_15;
	sub.s32 	%r233, %r47, %r38;
	st.shared.u32 	[%r405], %r38;
	atom.shared.add.u32 	%r234, [_ZZ23clip_cdf_lut_256_kernelPjiiiiiifPhE6excess], %r233;
$L__BB4_15:
	add.s32 	%r405, %r405, %r42;
	add.s32 	%r404, %r404, 1;
	setp.ne.s32 	%p15, %r404, 0;
	@%p15 bra 	$L__BB4_13;
$L__BB4_16:
	setp.lt.u32 	%p16, %r40, 3;
	@%p16 bra 	$L__BB4_27;
	shl.b32 	%r51, %r39, 2;
	shl.b32 	%r235, %r408, 2;
	mov.u32 	%r236, _ZZ23clip_cdf_lut_256_kernelPjiiiiiifPhE1h;
	add.s32 	%r407, %r236, %r235;
	shl.b32 	%r53, %r39, 4;
	shl.b32 	%r54, %r39, 3;
	mul.lo.s32 	%r55, %r39, 12;
$L__BB4_18:
	ld.shared.u32 	%r58, [%r407];
	setp.le.u32 	%p17, %r58, %r38;
	@%p17 bra 	$L__BB4_20;
	sub.s32 	%r237, %r58, %r38;
	st.shared.u32 	[%r407], %r38;
	atom.shared.add.u32 	%r238, [_ZZ23clip_cdf_lut_256_kernelPjiiiiiifPhE6excess], %r237;
$L__BB4_20:
	add.s32 	%r59, %r407, %r51;
	ld.shared.u32 	%r60, [%r59];
	setp.le.u32 	%p18, %r60, %r38;
	@%p18 bra 	$L__BB4_22;
	sub.s32 	%r239, %r60, %r38;
	st.shared.u32 	[%r59], %r38;
	atom.shared.add.u32 	%r240, [_ZZ23clip_cdf_lut_256_kernelPjiiiiiifPhE6excess], %r239;
$L__BB4_22:
	add.s32 	%r61, %r407, %r54;
	ld.shared.u32 	%r62, [%r61];
	setp.le.u32 	%p19, %r62, %r38;
	@%p19 bra 	$L__BB4_24;
	sub.s32 	%r241, %r62, %r38;
	st.shared.u32 	[%r61], %r38;
	atom.shared.add.u32 	%r242, [_ZZ23clip_cdf_lut_256_kernelPjiiiiiifPhE6excess], %r241;
$L__BB4_24:
	add.s32 	%r63, %r407, %r55;
	ld.shared.u32 	%r64, [%r63];
	setp.le.u32 	%p20, %r64, %r38;
	@%p20 bra 	$L__BB4_26;
	sub.s32 	%r243, %r64, %r38;
	st.shared.u32 	[%r63], %r38;
	atom.shared.add.u32 	%r244, [_ZZ23clip_cdf_lut_256_kernelPjiiiiiifPhE6excess], %r243;
$L__BB4_26:
	add.s32 	%r408, %r408, %r51;
	add.s32 	%r407, %r407, %r53;
	setp.lt.u32 	%p21, %r408, 256;
	@%p21 bra 	$L__BB4_18;
$L__BB4_27:
	setp.gt.u32 	%p22, %r431, 255;
	bar.sync 	0;
	ld.shared.u32 	%r245, [_ZZ23clip_cdf_lut_256_kernelPjiiiiiifPhE6excess];
	shr.u32 	%r67, %r245, 8;
	and.b32  	%r68, %r245, 255;
	@%p22 bra 	$L__BB4_34;
	mov.u32 	%r69, %ntid.x;
	add.s32 	%r246, %r431, %r69;
	max.u32 	%r247, %r246, 256;
	setp.lt.u32 	%p23, %r246, 256;
	selp.u32 	%r248, 1, 0, %p23;
	add.s32 	%r249, %r246, %r248;
	sub.s32 	%r250, %r247, %r249;
	div.u32 	%r251, %r250, %r69;
	add.s32 	%r70, %r251, %r248;
	and.b32  	%r252, %r70, 3;
	setp.eq.s32 	%p24, %r252, 3;
	mov.u32 	%r413, %r431;
	@%p24 bra 	$L__BB4_31;
	add.s32 	%r253, %r70, 1;
	and.b32  	%r254, %r253, 3;
	shl.b32 	%r255, %r431, 2;
	mov.u32 	%r256, _ZZ23clip_cdf_lut_256_kernelPjiiiiiifPhE1h;
	add.s32 	%r410, %r256, %r255;
	shl.b32 	%r72, %r69, 2;
	neg.s32 	%r409, %r254;
	mad.lo.s32 	%r413, %r69, %r254, %r431;
$L__BB4_30:
	.pragma "nounroll";
	ld.shared.u32 	%r257, [%r410];
	add.s32 	%r258, %r257, %r67;
	st.shared.u32 	[%r410], %r258;
	add.s32 	%r410, %r410, %r72;
	add.s32 	%r409, %r409, 1;
	setp.ne.s32 	%p25, %r409, 0;
	@%p25 bra 	$L__BB4_30;
$L__BB4_31:
	setp.lt.u32 	%p26, %r70, 3;
	@%p26 bra 	$L__BB4_34;
	shl.b32 	%r80, %r69, 2;
	shl.b32 	%r259, %r413, 2;
	mov.u32 	%r260, _ZZ23clip_cdf_lut_256_kernelPjiiiiiifPhE1h;
	add.s32 	%r412, %r260, %r259;
	shl.b32 	%r82, %r69, 4;
	shl.b32 	%r83, %r69, 3;
	mul.lo.s32 	%r84, %r69, 12;
$L__BB4_33:
	ld.shared.u32 	%r261, [%r412];
	add.s32 	%r262, %r261, %r67;
	st.shared.u32 	[%r412], %r262;
	add.s32 	%r263, %r412, %r80;
	ld.shared.u32 	%r264, [%r263];
	add.s32 	%r265, %r264, %r67;
	st.shared.u32 	[%r263], %r265;
	add.s32 	%r266, %r412, %r83;
	ld.shared.u32 	%r267, [%r266];
	add.s32 	%r268, %r267, %r67;
	st.shared.u32 	[%r266], %r268;
	add.s32 	%r269, %r412, %r84;
	ld.shared.u32 	%r270, [%r269];
	add.s32 	%r271, %r270, %r67;
	st.shared.u32 	[%r269], %r271;
	add.s32 	%r413, %r413, %r80;
	add.s32 	%r412, %r412, %r82;
	setp.lt.u32 	%p27, %r413, 256;
	@%p27 bra 	$L__BB4_33;
$L__BB4_34:
	bar.sync 	0;
	setp.ge.u32 	%p28, %r431, %r68;
	@%p28 bra 	$L__BB4_41;
	mov.u32 	%r89, %ntid.x;
	add.s32 	%r272, %r431, %r89;
	max.u32 	%r273, %r272, %r68;
	setp.lt.u32 	%p29, %r272, %r68;
	selp.u32 	%r274, 1, 0, %p29;
	add.s32 	%r275, %r272, %r274;
	sub.s32 	%r276, %r273, %r275;
	div.u32 	%r277, %r276, %r89;
	add.s32 	%r90, %r277, %r274;
	and.b32  	%r278, %r90, 3;
	setp.eq.s32 	%p30, %r278, 3;
	mov.u32 	%r418, %r431;
	@%p30 bra 	$L__BB4_38;
	add.s32 	%r279, %r90, 1;
	and.b32  	%r280, %r279, 3;
	shl.b32 	%r281, %r431, 2;
	mov.u32 	%r282, _ZZ23clip_cdf_lut_256_kernelPjiiiiiifPhE1h;
	add.s32 	%r415, %r282, %r281;
	shl.b32 	%r92, %r89, 2;
	neg.s32 	%r414, %r280;
	mad.lo.s32 	%r418, %r89, %r280, %r431;
$L__BB4_37:
	.pragma "nounroll";
	atom.shared.add.u32 	%r283, [%r415], 1;
	add.s32 	%r415, %r415, %r92;
	add.s32 	%r414, %r414, 1;
	setp.ne.s32 	%p31, %r414, 0;
	@%p31 bra 	$L__BB4_37;
$L__BB4_38:
	setp.lt.u32 	%p32, %r90, 3;
	@%p32 bra 	$L__BB4_41;
	shl.b32 	%r100, %r89, 2;
	shl.b32 	%r284, %r418, 2;
	mov.u32 	%r285, _ZZ23clip_cdf_lut_256_kernelPjiiiiiifPhE1h;
	add.s32 	%r417, %r285, %r284;
	shl.b32 	%r102, %r89, 4;
	shl.b32 	%r103, %r89, 3;
	mul.lo.s32 	%r104, %r89, 12;
$L__BB4_40:
	atom.shared.add.u32 	%r286, [%r417], 1;
	add.s32 	%r287, %r417, %r100;
	atom.shared.add.u32 	%r288, [%r287], 1;
	add.s32 	%r289, %r417, %r103;
	atom.shared.add.u32 	%r290, [%r289], 1;
	add.s32 	%r291, %r417, %r104;
	atom.shared.add.u32 	%r292, [%r291], 1;
	add.s32 	%r418, %r418, %r100;
	add.s32 	%r417, %r417, %r102;
	setp.lt.u32 	%p33, %r418, %r68;
	@%p33 bra 	$L__BB4_40;
$L__BB4_41:
	setp.ne.s32 	%p34, %r431, 0;
	bar.sync 	0;
	@%p34 bra 	$L__BB4_44;
	mov.b32 	%r420, 0;
	mov.b32 	%r419, 64;
	mov.u32 	%r295, _ZZ23clip_cdf_lut_256_kernelPjiiiiiifPhE1h;
	mov.u32 	%r299, _ZZ23clip_cdf_lut_256_kernelPjiiiiiifPhE3cdf;
$L__BB4_43:
	add.s32 	%r296, %r295, %r419;
	ld.shared.u32 	%r297, [%r296+-64];
	add.s32 	%r298, %r297, %r420;
	add.s32 	%r300, %r299, %r419;
	st.shared.u32 	[%r300+-64], %r298;
	ld.shared.u32 	%r301, [%r296+-60];
	add.s32 	%r302, %r301, %r298;
	st.shared.u32 	[%r300+-60], %r302;
	ld.shared.u32 	%r303, [%r296+-56];
	add.s32 	%r304, %r303, %r302;
	st.shared.u32 	[%r300+-56], %r304;
	ld.shared.u32 	%r305, [%r296+-52];
	add.s32 	%r306, %r305, %r304;
	st.shared.u32 	[%r300+-52], %r306;
	ld.shared.u32 	%r307, [%r296+-48];
	add.s32 	%r308, %r307, %r306;
	st.shared.u32 	[%r300+-48], %r308;
	ld.shared.u32 	%r309, [%r296+-44];
	add.s32 	%r310, %r309, %r308;
	st.shared.u32 	[%r300+-44], %r310;
	ld.shared.u32 	%r311, [%r296+-40];
	add.s32 	%r312, %r311, %r310;
	st.shared.u32 	[%r300+-40], %r312;
	ld.shared.u32 	%r313, [%r296+-36];
	add.s32 	%r314, %r313, %r312;
	st.shared.u32 	[%r300+-36], %r314;
	ld.shared.u32 	%r315, [%r296+-32];
	add.s32 	%r316, %r315, %r314;
	st.shared.u32 	[%r300+-32], %r316;
	ld.shared.u32 	%r317, [%r296+-28];
	add.s32 	%r318, %r317, %r316;
	st.shared.u32 	[%r300+-28], %r318;
	ld.shared.u32 	%r319, [%r296+-24];
	add.s32 	%r320, %r319, %r318;
	st.shared.u32 	[%r300+-24], %r320;
	ld.shared.u32 	%r321, [%r296+-20];
	add.s32 	%r322, %r321, %r320;
	st.shared.u32 	[%r300+-20], %r322;
	ld.shared.u32 	%r323, [%r296+-16];
	add.s32 	%r324, %r323, %r322;
	st.shared.u32 	[%r300+-16], %r324;
	ld.shared.u32 	%r325, [%r296+-12];
	add.s32 	%r326, %r325, %r324;
	st.shared.u32 	[%r300+-12], %r326;
	ld.shared.u32 	%r327, [%r296+-8];
	add.s32 	%r328, %r327, %r326;
	st.shared.u32 	[%r300+-8], %r328;
	ld.shared.u32 	%r329, [%r296+-4];
	add.s32 	%r330, %r329, %r328;
	st.shared.u32 	[%r300+-4], %r330;
	ld.shared.u32 	%r331, [%r296];
	add.s32 	%r332, %r331, %r330;
	st.shared.u32 	[%r300], %r332;
	ld.shared.u32 	%r333, [%r296+4];
	add.s32 	%r334, %r333, %r332;
	st.shared.u32 	[%r300+4], %r334;
	ld.shared.u32 	%r335, [%r296+8];
	add.s32 	%r336, %r335, %r334;
	st.shared.u32 	[%r300+8], %r336;
	ld.shared.u32 	%r337, [%r296+12];
	add.s32 	%r338, %r337, %r336;
	st.shared.u32 	[%r300+12], %r338;
	ld.shared.u32 	%r339, [%r296+16];
	add.s32 	%r340, %r339, %r338;
	st.shared.u32 	[%r300+16], %r340;
	ld.shared.u32 	%r341, [%r296+20];
	add.s32 	%r342, %r341, %r340;
	st.shared.u32 	[%r300+20], %r342;
	ld.shared.u32 	%r343, [%r296+24];
	add.s32 	%r344, %r343, %r342;
	st.shared.u32 	[%r300+24], %r344;
	ld.shared.u32 	%r345, [%r296+28];
	add.s32 	%r346, %r345, %r344;
	st.shared.u32 	[%r300+28], %r346;
	ld.shared.u32 	%r347, [%r296+32];
	add.s32 	%r348, %r347, %r346;
	st.shared.u32 	[%r300+32], %r348;
	ld.shared.u32 	%r349, [%r296+36];
	add.s32 	%r350, %r349, %r348;
	st.shared.u32 	[%r300+36], %r350;
	ld.shared.u32 	%r351, [%r296+40];
	add.s32 	%r352, %r351, %r350;
	st.shared.u32 	[%r300+40], %r352;
	ld.shared.u32 	%r353, [%r296+44];
	add.s32 	%r354, %r353, %r352;
	st.shared.u32 	[%r300+44], %r354;
	ld.shared.u32 	%r355, [%r296+48];
	add.s32 	%r356, %r355, %r354;
	st.shared.u32 	[%r300+48], %r356;
	ld.shared.u32 	%r357, [%r296+52];
	add.s32 	%r358, %r357, %r356;
	st.shared.u32 	[%r300+52], %r358;
	ld.shared.u32 	%r359, [%r296+56];
	add.s32 	%r360, %r359, %r358;
	st.shared.u32 	[%r300+56], %r360;
	ld.shared.u32 	%r361, [%r296+60];
	add.s32 	%r420, %r361, %r360;
	st.shared.u32 	[%r300+60], %r420;
	add.s32 	%r419, %r419, 128;
	setp.ne.s32 	%p35, %r419, 1088;
	@%p35 bra 	$L__BB4_43;
$L__BB4_44:
	setp.ne.s32 	%p36, %r431, 0;
	bar.sync 	0;
	@%p36 bra 	$L__BB4_80;
	mov.b32 	%r421, 0;
	mov.u32 	%r364, _ZZ23clip_cdf_lut_256_kernelPjiiiiiifPhE3cdf;
	bra.uni 	$L__BB4_78;
$L__BB4_46:
	ld.shared.u32 	%r422, [%r146+4];
	setp.ne.s32 	%p38, %r422, 0;
	@%p38 bra 	$L__BB4_79;
	ld.shared.u32 	%r422, [%r146+8];
	setp.ne.s32 	%p39, %r422, 0;
	@%p39 bra 	$L__BB4_79;
	ld.shared.u32 	%r422, [%r146+12];
	setp.ne.s32 	%p40, %r422, 0;
	@%p40 bra 	$L__BB4_79;
	ld.shared.u32 	%r422, [%r146+16];
	setp.ne.s32 	%p41, %r422, 0;
	@%p41 bra 	$L__BB4_79;
	ld.shared.u32 	%r422, [%r146+20];
	setp.ne.s32 	%p42, %r422, 0;
	@%p42 bra 	$L__BB4_79;
	ld.shared.u32 	%r422, [%r146+24];
	setp.ne.s32 	%p43, %r422, 0;
	@%p43 bra 	$L__BB4_79;
	ld.shared.u32 	%r422, [%r146+28];
	setp.ne.s32 	%p44, %r422, 0;
	@%p44 bra 	$L__BB4_79;
	ld.shared.u32 	%r422, [%r146+32];
	setp.ne.s32 	%p45, %r422, 0;
	@%p45 bra 	$L__BB4_79;
	ld.shared.u32 	%r422, [%r146+36];
	setp.ne.s32 	%p46, %r422, 0;
	@%p46 bra 	$L__BB4_79;
	ld.shared.u32 	%r422, [%r146+40];
	setp.ne.s32 	%p47, %r422, 0;
	@%p47 bra 	$L__BB4_79;
	ld.shared.u32 	%r422, [%r146+44];
	setp.ne.s32 	%p48, %r422, 0;
	@%p48 bra 	$L__BB4_79;
	ld.shared.u32 	%r422, [%r146+48];
	setp.ne.s32 	%p49, %r422, 0;
	@%p49 bra 	$L__BB4_79;
	ld.shared.u32 	%r422, [%r146+52];
	setp.ne.s32 	%p50, %r422, 0;
	@%p50 bra 	$L__BB4_79;
	ld.shared.u32 	%r422, [%r146+56];
	setp.ne.s32 	%p51, %r422, 0;
	@%p51 bra 	$L__BB4_79;
	ld.shared.u32 	%r422, [%r146+60];
	setp.ne.s32 	%p52, %r422, 0;
	@%p52 bra 	$L__BB4_79;
	ld.shared.u32 	%r422, [%r146+64];
	setp.ne.s32 	%p53, %r422, 0;
	@%p53 bra 	$L__BB4_79;
	ld.shared.u32 	%r422, [%r146+68];
	setp.ne.s32 	%p54, %r422, 0;
	@%p54 bra 	$L__BB4_79;
	ld.shared.u32 	%r422, [%r146+72];
	setp.ne.s32 	%p55, %r422, 0;
	@%p55 bra 	$L__BB4_79;
	ld.shared.u32 	%r422, [%r146+76];
	setp.ne.s32 	%p56, %r422, 0;
	@%p56 bra 	$L__BB4_79;
	ld.shared.u32 	%r422, [%r146+80];
	setp.ne.s32 	%p57, %r422, 0;
	@%p57 bra 	$L__BB4_79;
	ld.shared.u32 	%r422, [%r146+84];
	setp.ne.s32 	%p58, %r422, 0;
	@%p58 bra 	$L__BB4_79;
	ld.shared.u32 	%r422, [%r146+88];
	setp.ne.s32 	%p59, %r422, 0;
	@%p59 bra 	$L__BB4_79;
	ld.shared.u32 	%r422, [%r146+92];
	setp.ne.s32 	%p60, %r422, 0;
	@%p60 bra 	$L__BB4_79;
	ld.shared.u32 	%r422, [%r146+96];
	setp.ne.s32 	%p61, %r422, 0;
	@%p61 bra 	$L__BB4_79;
	ld.shared.u32 	%r422, [%r146+100];
	setp.ne.s32 	%p62, %r422, 0;
	@%p62 bra 	$L__BB4_79;
	ld.shared.u32 	%r422, [%r146+104];
	setp.ne.s32 	%p63, %r422, 0;
	@%p63 bra 	$L__BB4_79;
	ld.shared.u32 	%r422, [%r146+108];
	setp.ne.s32 	%p64, %r422, 0;
	@%p64 bra 	$L__BB4_79;
	ld.shared.u32 	%r422, [%r146+112];
	setp.ne.s32 	%p65, %r422, 0;
	@%p65 bra 	$L__BB4_79;
	ld.shared.u32 	%r422, [%r146+116];
	setp.ne.s32 	%p66, %r422, 0;
	@%p66 bra 	$L__BB4_79;
	ld.shared.u32 	%r422, [%r146+120];
	setp.ne.s32 	%p67, %r422, 0;
	@%p67 bra 	$L__BB4_79;
	ld.shared.u32 	%r422, [%r146+124];
	setp.ne.s32 	%p68, %r422, 0;
	@%p68 bra 	$L__BB4_79;
	add.s32 	%r421, %r421, 32;
	setp.eq.s32 	%p69, %r421, 256;
	mov.b32 	%r422, 0;
	@%p69 bra 	$L__BB4_79;
$L__BB4_78:
	shl.b32 	%r363, %r421, 2;
	add.s32 	%r146, %r364, %r363;
	ld.shared.u32 	%r422, [%r146];
	setp.eq.s32 	%p37, %r422, 0;
	@%p37 bra 	$L__BB4_46;
$L__BB4_79:
	st.shared.u32 	[_ZZ23clip_cdf_lut_256_kernelPjiiiiiifPhE7cdf_min], %r422;
$L__BB4_80:
	setp.gt.u32 	%p70, %r431, 255;
	bar.sync 	0;
	ld.shared.u32 	%r149, [_ZZ23clip_cdf_lut_256_kernelPjiiiiiifPhE7cdf_min];
	sub.s32 	%r366, %r4, %r149;
	cvt.rn.f32.u32 	%f7, %r366;
	setp.eq.s32 	%p71, %r366, 0;
	selp.f32 	%f1, 0f3F800000, %f7, %p71;
	@%p70 bra 	$L__BB4_87;
	mov.u32 	%r150, %ntid.x;
	add.s32 	%r367, %r431, %r150;
	max.u32 	%r368, %r367, 256;
	setp.lt.u32 	%p72, %r367, 256;
	selp.u32 	%r369, 1, 0, %p72;
	add.s32 	%r370, %r367, %r369;
	sub.s32 	%r371, %r368, %r370;
	div.u32 	%r372, %r371, %r150;
	add.s32 	%r151, %r372, %r369;
	and.b32  	%r373, %r151, 3;
	setp.eq.s32 	%p73, %r373, 3;
	@%p73 bra 	$L__BB4_84;
	add.s32 	%r374, %r151, 1;
	and.b32  	%r375, %r374, 3;
	add.s32 	%r376, %r431, %r5;
	cvt.u64.u32 	%rd21, %r376;
	add.s64 	%rd37, %rd2, %rd21;
	shl.b32 	%r377, %r431, 2;
	mov.u32 	%r378, _ZZ23clip_cdf_lut_256_kernelPjiiiiiifPhE3cdf;
	add.s32 	%r424, %r378, %r377;
	shl.b32 	%r153, %r150, 2;
	neg.s32 	%r423, %r375;
	mad.lo.s32 	%r431, %r150, %r375, %r431;
	cvt.u64.u32 	%rd22, %r150;
$L__BB4_83:
	.pragma "nounroll";
	ld.shared.u32 	%r379, [%r424];
	sub.s32 	%r380, %r379, %r149;
	cvt.rn.f32.u32 	%f8, %r380;
	div.rn.f32 	%f9, %f8, %f1;
	max.f32 	%f10, %f9, 0f00000000;
	min.f32 	%f11, %f10, 0f3F800000;
	mul.f32 	%f12, %f11, 0f437F0000;
	cvt.rni.s64.f32 	%rd23, %f12;
	st.global.u8 	[%rd37], %rd23;
	add.s64 	%rd37, %rd37, %rd22;
	add.s32 	%r424, %r424, %r153;
	add.s32 	%r423, %r423, 1;
	setp.ne.s32 	%p74, %r423, 0;
	@%p74 bra 	$L__BB4_83;
$L__BB4_84:
	setp.lt.u32 	%p75, %r151, 3;
	@%p75 bra 	$L__BB4_87;
	shl.b32 	%r161, %r150, 2;
	shl.b32 	%r381, %r431, 2;
	mov.u32 	%r382, _ZZ23clip_cdf_lut_256_kernelPjiiiiiifPhE3cdf;
	add.s32 	%r430, %r382, %r381;
	shl.b32 	%r163, %r150, 4;
	shl.b32 	%r164, %r150, 3;
	mul.lo.s32 	%r165, %r150, 12;
	add.s32 	%r426, %r431, %r5;
	add.s32 	%r429, %r426, %r150;
	shl.b32 	%r383, %r150, 1;
	add.s32 	%r428, %r426, %r383;
	mad.lo.s32 	%r427, %r150, 3, %r426;
$L__BB4_86:
	ld.shared.u32 	%r384, [%r430];
	sub.s32 	%r385, %r384, %r149;
	cvt.rn.f32.u32 	%f13, %r385;
	div.rn.f32 	%f14, %f13, %f1;
	max.f32 	%f15, %f14, 0f00000000;
	min.f32 	%f16, %f15, 0f3F800000;
	mul.f32 	%f17, %f16, 0f437F0000;
	cvt.rni.s64.f32 	%rd24, %f17;
	cvt.u64.u32 	%rd25, %r426;
	add.s64 	%rd26, %rd2, %rd25;
	st.global.u8 	[%rd26], %rd24;
	add.s32 	%r386, %r430, %r161;
	ld.shared.u32 	%r387, [%r386];
	sub.s32 	%r388, %r387, %r149;
	cvt.rn.f32.u32 	%f18, %r388;
	div.rn.f32 	%f19, %f18, %f1;
	max.f32 	%f20, %f19, 0f00000000;
	min.f32 	%f21, %f20, 0f3F800000;
	mul.f32 	%f22, %f21, 0f437F0000;
	cvt.rni.s64.f32 	%rd27, %f22;
	cvt.u64.u32 	%rd28, %r429;
	add.s64 	%rd29, %rd2, %rd28;
	st.global.u8 	[%rd29], %rd27;
	add.s32 	%r389, %r430, %r164;
	ld.shared.u32 	%r390, [%r389];
	sub.s32 	%r391, %r390, %r149;
	cvt.rn.f32.u32 	%f23, %r391;
	div.rn.f32 	%f24, %f23, %f1;
	max.f32 	%f25, %f24, 0f00000000;
	min.f32 	%f26, %f25, 0f3F800000;
	mul.f32 	%f27, %f26, 0f437F0000;
	cvt.rni.s64.f32 	%rd30, %f27;
	cvt.u64.u32 	%rd31, %r428;
	add.s64 	%rd32, %rd2, %rd31;
	st.global.u8 	[%rd32], %rd30;
	add.s32 	%r392, %r430, %r165;
	ld.shared.u32 	%r393, [%r392];
	sub.s32 	%r394, %r393, %r149;
	cvt.rn.f32.u32 	%f28, %r394;
	div.rn.f32 	%f29, %f28, %f1;
	max.f32 	%f30, %f29, 0f00000000;
	min.f32 	%f31, %f30, 0f3F800000;
	mul.f32 	%f32, %f31, 0f437F0000;
	cvt.rni.s64.f32 	%rd33, %f32;
	cvt.u64.u32 	%rd34, %r427;
	add.s64 	%rd35, %rd2, %rd34;
	st.global.u8 	[%rd35], %rd33;
	add.s32 	%r431, %r431, %r161;
	add.s32 	%r430, %r430, %r163;
	add.s32 	%r429, %r429, %r161;
	add.s32 	%r428, %r428, %r161;
	add.s32 	%r427, %r427, %r161;
	add.s32 	%r426, %r426, %r161;
	setp.lt.u32 	%p76, %r431, 256;
	@%p76 bra 	$L__BB4_86;
$L__BB4_87:
	ret;

}
	// .globl	_Z30apply_lut_bilinear_gray_kernelPKhPhiiiiS0_
.visible .entry _Z30apply_lut_bilinear_gray_kernelPKhPhiiiiS0_(
	.param .u64 .ptr .align 1 _Z30apply_lut_bilinear_gray_kernelPKhPhiiiiS0__param_0,
	.param .u64 .ptr .align 1 _Z30apply_lut_bilinear_gray_kernelPKhPhiiiiS0__param_1,
	.param .u32 _Z30apply_lut_bilinear_gray_kernelPKhPhiiiiS0__param_2,
	.param .u32 _Z30apply_lut_bilinear_gray_kernelPKhPhiiiiS0__param_3,
	.param .u32 _Z30apply_lut_bilinear_gray_kernelPKhPhiiiiS0__param_4,
	.param .u32 _Z30apply_lut_bilinear_gray_kernelPKhPhiiiiS0__param_5,
	.param .u64 .ptr .align 1 _Z30apply_lut_bilinear_gray_kernelPKhPhiiiiS0__param_6
)
{
	.reg .pred 	%p<6>;
	.reg .b16 	%rs<10>;
	.reg .b32 	%r<45>;
	.reg .b32 	%f<46>;
	.reg .b64 	%rd<24>;

	ld.param.u64 	%rd1, [_Z30apply_lut_bilinear_gray_kernelPKhPhiiiiS0__param_0];
	ld.param.u64 	%rd2, [_Z30apply_lut_bilinear_gray_kernelPKhPhiiiiS0__param_1];
	ld.param.u32 	%r12, [_Z30apply_lut_bilinear_gray_kernelPKhPhiiiiS0__param_2];
	ld.param.u32 	%r13, [_Z30apply_lut_bilinear_gray_kernelPKhPhiiiiS0__param_3];
	ld.param.u32 	%r14, [_Z30apply_lut_bilinear_gray_kernelPKhPhiiiiS0__param_4];
	ld.param.u32 	%r15, [_Z30apply_lut_bilinear_gray_kernelPKhPhiiiiS0__param_5];
	ld.param.u64 	%rd3, [_Z30apply_lut_bilinear_gray_kernelPKhPhiiiiS0__param_6];
	mov.u32 	%r16, %ctaid.x;
	mov.u32 	%r17, %ntid.x;
	mov.u32 	%r18, %tid.x;
	mad.lo.s32 	%r1, %r16, %r17, %r18;
	mul.lo.s32 	%r19, %r13, %r12;
	setp.ge.s32 	%p1, %r1, %r19;
	mov.f32 	%f44, 0f00000000;
	@%p1 bra 	$L__BB5_8;
	div.s32 	%r21, %r1, %r13;
	mul.lo.s32 	%r22, %r21, %r13;
	sub.s32 	%r23, %r1, %r22;
	add.s32 	%r24, %r13, %r14;
	add.s32 	%r25, %r24, -1;
	div.s32 	%r26, %r25, %r14;
	add.s32 	%r27, %r12, %r15;
	add.s32 	%r28, %r27, -1;
	div.s32 	%r29, %r28, %r15;
	cvt.rn.f32.s32 	%f8, %r23;
	add.f32 	%f9, %f8, 0f3F000000;
	cvt.rn.f32.s32 	%f10, %r26;
	div.rn.f32 	%f11, %f9, %f10;
	add.f32 	%f1, %f11, 0fBF000000;
	cvt.rn.f32.s32 	%f12, %r21;
	add.f32 	%f13, %f12, 0f3F000000;
	cvt.rn.f32.s32 	%f14, %r29;
	div.rn.f32 	%f15, %f13, %f14;
	add.f32 	%f2, %f15, 0fBF000000;
	cvt.rmi.f32.f32 	%f16, %f1;
	cvt.rzi.s32.f32 	%r2, %f16;
	cvt.rmi.f32.f32 	%f17, %f2;
	cvt.rzi.s32.f32 	%r3, %f17;
	setp.lt.s32 	%p2, %r2, 0;
	mov.b32 	%r41, 0;
	mov.u32 	%r42, %r41;
	@%p2 bra 	$L__BB5_4;
	add.s32 	%r41, %r14, -1;
	setp.ge.s32 	%p3, %r2, %r41;
	mov.u32 	%r42, %r41;
	@%p3 bra 	$L__BB5_4;
	add.s32 	%r42, %r2, 1;
	cvt.rn.f32.s32 	%f19, %r2;
	sub.f32 	%f20, %f1, %f19;
	max.f32 	%f21, %f20, 0f00000000;
	min.f32 	%f44, %f21, 0f3F800000;
	mov.u32 	%r41, %r2;
$L__BB5_4:
	setp.lt.s32 	%p4, %r3, 0;
	mov.b32 	%r43, 0;
	mov.f32 	%f45, 0f00000000;
	mov.u32 	%r44, %r43;
	@%p4 bra 	$L__BB5_7;
	add.s32 	%r43, %r15, -1;
	setp.ge.s32 	%p5, %r3, %r43;
	mov.u32 	%r44, %r43;
	@%p5 bra 	$L__BB5_7;
	add.s32 	%r44, %r3, 1;
	cvt.rn.f32.s32 	%f24, %r3;
	sub.f32 	%f25, %f2, %f24;
	max.f32 	%f26, %f25, 0f00000000;
	min.f32 	%f45, %f26, 0f3F800000;
	mov.u32 	%r43, %r3;
$L__BB5_7:
	cvta.to.global.u64 	%rd4, %rd3;
	mul.lo.s32 	%r31, %r43, %r14;
	add.s32 	%r32, %r31, %r41;
	shl.b32 	%r33, %r32, 8;
	cvt.s64.s32 	%rd5, %r33;
	add.s32 	%r34, %r31, %r42;
	shl.b32 	%r35, %r34, 8;
	cvt.s64.s32 	%rd6, %r35;
	mul.lo.s32 	%r36, %r44, %r14;
	add.s32 	%r37, %r36, %r41;
	shl.b32 	%r38, %r37, 8;
	cvt.s64.s32 	%rd7, %r38;
	add.s32 	%r39, %r36, %r42;
	shl.b32 	%r40, %r39, 8;
	cvt.s64.s32 	%rd8, %r40;
	cvt.s64.s32 	%rd9, %r1;
	cvta.to.global.u64 	%rd10, %rd1;
	add.s64 	%rd11, %rd10, %rd9;
	ld.global.nc.u8 	%rs1, [%rd11];
	cvt.u64.u8 	%rd12, %rs1;
	or.b64  	%rd13, %rd5, %rd12;
	add.s64 	%rd14, %rd4, %rd13;
	ld.global.nc.u8 	%rs2, [%rd14];
	cvt.u16.u8 	%rs3, %rs2;
	cvt.rn.f32.u16 	%f27, %rs3;
	or.b64  	%rd15, %rd6, %rd12;
	add.s64 	%rd16, %rd4, %rd15;
	ld.global.nc.u8 	%rs4, [%rd16];
	cvt.u16.u8 	%rs5, %rs4;
	cvt.rn.f32.u16 	%f28, %rs5;
	or.b64  	%rd17, %rd7, %rd12;
	add.s64 	%rd18, %rd4, %rd17;
	ld.global.nc.u8 	%rs6, [%rd18];
	cvt.u16.u8 	%rs7, %rs6;
	cvt.rn.f32.u16 	%f29, %rs7;
	or.b64  	%rd19, %rd8, %rd12;
	add.s64 	%rd20, %rd4, %rd19;
	ld.global.nc.u8 	%rs8, [%rd20];
	cvt.u16.u8 	%rs9, %rs8;
	cvt.rn.f32.u16 	%f30, %rs9;
	mov.f32 	%f31, 0f3F800000;
	sub.f32 	%f32, %f31, %f44;
	mul.f32 	%f33, %f44, %f28;
	fma.rn.f32 	%f34, %f32, %f27, %f33;
	mul.f32 	%f35, %f44, %f30;
	fma.rn.f32 	%f36, %f32, %f29, %f35;
	sub.f32 	%f37, %f31, %f45;
	mul.f32 	%f38, %f45, %f36;
	fma.rn.f32 	%f39, %f37, %f34, %f38;
	max.f32 	%f40, %f39, 0f00000000;
	min.f32 	%f41, %f40, 0f437F0000;
	cvt.rni.s64.f32 	%rd21, %f41;
	cvta.to.global.u64 	%rd22, %rd2;
	add.s64 	%rd23, %rd22, %rd9;
	st.global.u8 	[%rd23], %rd21;
$L__BB5_8:
	ret;

}
	// .globl	_Z29apply_lut_bilinear_rgb_kernelPKhS0_PhiiiiS0_
.visible .entry _Z29apply_lut_bilinear_rgb_kernelPKhS0_PhiiiiS0_(
	.param .u64 .ptr .align 1 _Z29apply_lut_bilinear_rgb_kernelPKhS0_PhiiiiS0__param_0,
	.param .u64 .ptr .align 1 _Z29apply_lut_bilinear_rgb_kernelPKhS0_PhiiiiS0__param_1,
	.param .u64 .ptr .align 1 _Z29apply_lut_bilinear_rgb_kernelPKhS0_PhiiiiS0__param_2,
	.param .u32 _Z29apply_lut_bilinear_rgb_kernelPKhS0_PhiiiiS0__param_3,
	.param .u32 _Z29apply_lut_bilinear_rgb_kernelPKhS0_PhiiiiS0__param_4,
	.param .u32 _Z29apply_lut_bilinear_rgb_kernelPKhS0_PhiiiiS0__param_5,
	.param .u32 _Z29apply_lut_bilinear_rgb_kernelPKhS0_PhiiiiS0__param_6,
	.param .u64 .ptr .align 1 _Z29apply_lut_bilinear_rgb_kernelPKhS0_PhiiiiS0__param_7
)
{
	.reg .pred 	%p<6>;
	.reg .b16 	%rs<17>;
	.reg .b32 	%r<46>;
	.reg .b32 	%f<59>;
	.reg .b64 	%rd<30>;

	ld.param.u64 	%rd1, [_Z29apply_lut_bilinear_rgb_kernelPKhS0_PhiiiiS0__param_0];
	ld.param.u64 	%rd2, [_Z29apply_lut_bilinear_rgb_kernelPKhS0_PhiiiiS0__param_1];
	ld.param.u64 	%rd3, [_Z29apply_lut_bilinear_rgb_kernelPKhS0_PhiiiiS0__param_2];
	ld.param.u32 	%r12, [_Z29apply_lut_bilinear_rgb_kernelPKhS0_PhiiiiS0__param_3];
	ld.param.u32 	%r13, [_Z29apply_lut_bilinear_rgb_kernelPKhS0_PhiiiiS0__param_4];
	ld.param.u32 	%r14, [_Z29apply_lut_bilinear_rgb_kernelPKhS0_PhiiiiS0__param_5];
	ld.param.u32 	%r15, [_Z29apply_lut_bilinear_rgb_kernelPKhS0_PhiiiiS0__param_6];
	ld.param.u64 	%rd4, [_Z29apply_lut_bilinear_rgb_kernelPKhS0_PhiiiiS0__param_7];
	mov.u32 	%r16, %ctaid.x;
	mov.u32 	%r17, %ntid.x;
	mov.u32 	%r18, %tid.x;
	mad.lo.s32 	%r1, %r16, %r17, %r18;
	mul.lo.s32 	%r19, %r13, %r12;
	setp.ge.s32 	%p1, %r1, %r19;
	mov.f32 	%f57, 0f00000000;
	@%p1 bra 	$L__BB6_8;
	div.s32 	%r21, %r1, %r13;
	mul.lo.s32 	%r22, %r21, %r13;
	sub.s32 	%r23, %r1, %r22;
	add.s32 	%r24, %r13, %r14;
	add.s32 	%r25, %r24, -1;
	div.s32 	%r26, %r25, %r14;
	add.s32 	%r27, %r12, %r15;
	add.s32 	%r28, %r27, -1;
	div.s32 	%r29, %r28, %r15;
	cvt.rn.f32.s32 	%f8, %r23;
	add.f32 	%f9, %f8, 0f3F000000;
	cvt.rn.f32.s32 	%f10, %r26;
	div.rn.f32 	%f11, %f9, %f10;
	add.f32 	%f1, %f11, 0fBF000000;
	cvt.rn.f32.s32 	%f12, %r21;
	add.f32 	%f13, %f12, 0f3F000000;
	cvt.rn.f32.s32 	%f14, %r29;
	div.rn.f32 	%f15, %f13, %f14;
	add.f32 	%f2, %f15, 0fBF000000;
	cvt.rmi.f32.f32 	%f16, %f1;
	cvt.rzi.s32.f32 	%r2, %f16;
	cvt.rmi.f32.f32 	%f17, %f2;
	cvt.rzi.s32.f32 	%r3, %f17;
	setp.lt.s32 	%p2, %r2, 0;
	mov.b32 	%r42, 0;
	mov.u32 	%r43, %r42;
	@%p2 bra 	$L__BB6_4;
	add.s32 	%r42, %r14, -1;
	setp.ge.s32 	%p3, %r2, %r42;
	mov.u32 	%r43, %r42;
	@%p3 bra 	$L__BB6_4;
	add.s32 	%r43, %r2, 1;
	cvt.rn.f32.s32 	%f19, %r2;
	sub.f32 	%f20, %f1, %f19;
	max.f32 	%f21, %f20, 0f00000000;
	min.f32 	%f57, %f21, 0f3F800000;
	mov.u32 	%r42, %r2;
$L__BB6_4:
	setp.lt.s32 	%p4, %r3, 0;
	mov.b32 	%r44, 0;
	mov.f32 	%f58, 0f00000000;
	mov.u32 	%r45, %r44;
	@%p4 bra 	$L__BB6_7;
	add.s32 	%r44, %r15, -1;
	setp.ge.s32 	%p5, %r3, %r44;
	mov.u32 	%r45, %r44;
	@%p5 bra 	$L__BB6_7;
	add.s32 	%r45, %r3, 1;
	cvt.rn.f32.s32 	%f24, %r3;
	sub.f32 	%f25, %f2, %f24;
	max.f32 	%f26, %f25, 0f00000000;
	min.f32 	%f58, %f26, 0f3F800000;
	mov.u32 	%r44, %r3;
$L__BB6_7:
	cvta.to.global.u64 	%rd5, %rd4;
	mul.lo.s32 	%r31, %r44, %r14;
	add.s32 	%r32, %r31, %r42;
	shl.b32 	%r33, %r32, 8;
	cvt.s64.s32 	%rd6, %r33;
	add.s32 	%r34, %r31, %r43;
	shl.b32 	%r35, %r34, 8;
	cvt.s64.s32 	%rd7, %r35;
	mul.lo.s32 	%r36, %r45, %r14;
	add.s32 	%r37, %r36, %r42;
	shl.b32 	%r38, %r37, 8;
	cvt.s64.s32 	%rd8, %r38;
	add.s32 	%r39, %r36, %r43;
	shl.b32 	%r40, %r39, 8;
	cvt.s64.s32 	%rd9, %r40;
	cvt.s64.s32 	%rd10, %r1;
	cvta.to.global.u64 	%rd11, %rd2;
	add.s64 	%rd12, %rd11, %rd10;
	ld.global.nc.u8 	%rs1, [%rd12];
	cvt.u16.u8 	%rs2, %rs1;
	cvt.u64.u16 	%rd13, %rs2;
	or.b64  	%rd14, %rd6, %rd13;
	add.s64 	%rd15, %rd5, %rd14;
	ld.global.nc.u8 	%rs3, [%rd15];
	cvt.u16.u8 	%rs4, %rs3;
	cvt.rn.f32.u16 	%f27, %rs4;
	or.b64  	%rd16, %rd7, %rd13;
	add.s64 	%rd17, %rd5, %rd16;
	ld.global.nc.u8 	%rs5, [%rd17];
	cvt.u16.u8 	%rs6, %rs5;
	cvt.rn.f32.u16 	%f28, %rs6;
	or.b64  	%rd18, %rd8, %rd13;
	add.s64 	%rd19, %rd5, %rd18;
	ld.global.nc.u8 	%rs7, [%rd19];
	cvt.u16.u8 	%rs8, %rs7;
	cvt.rn.f32.u16 	%f29, %rs8;
	or.b64  	%rd20, %rd9, %rd13;
	add.s64 	%rd21, %rd5, %rd20;
	ld.global.nc.u8 	%rs9, [%rd21];
	cvt.u16.u8 	%rs10, %rs9;
	cvt.rn.f32.u16 	%f30, %rs10;
	mov.f32 	%f31, 0f3F800000;
	sub.f32 	%f32, %f31, %f57;
	mul.f32 	%f33, %f57, %f28;
	fma.rn.f32 	%f34, %f32, %f27, %f33;
	mul.f32 	%f35, %f57, %f30;
	fma.rn.f32 	%f36, %f32, %f29, %f35;
	sub.f32 	%f37, %f31, %f58;
	mul.f32 	%f38, %f58, %f36;
	fma.rn.f32 	%f39, %f37, %f34, %f38;
	cvt.rn.f32.u16 	%f40, %rs2;
	max.f32 	%f41, %f40, 0f3F800000;
	div.rn.f32 	%f42, %f39, %f41;
	mul.lo.s32 	%r41, %r1, 3;
	cvt.s64.s32 	%rd22, %r41;
	cvta.to.global.u64 	%rd23, %rd1;
	add.s64 	%rd24, %rd23, %rd22;
	ld.global.nc.u8 	%rs11, [%rd24];
	cvt.u16.u8 	%rs12, %rs11;
	cvt.rn.f32.u16 	%f43, %rs12;
	mul.f32 	%f44, %f42, %f43;
	ld.global.nc.u8 	%rs13, [%rd24+1];
	cvt.u16.u8 	%rs14, %rs13;
	cvt.rn.f32.u16 	%f45, %rs14;
	mul.f32 	%f46, %f42, %f45;
	ld.global.nc.u8 	%rs15, [%rd24+2];
	cvt.u16.u8 	%rs16, %rs15;
	cvt.rn.f32.u16 	%f47, %rs16;
	mul.f32 	%f48, %f42, %f47;
	max.f32 	%f49, %f44, 0f00000000;
	min.f32 	%f50, %f49, 0f437F0000;
	max.f32 	%f51, %f46, 0f00000000;
	min.f32 	%f52, %f51, 0f437F0000;
	max.f32 	%f53, %f48, 0f00000000;
	min.f32 	%f54, %f53, 0f437F0000;
	cvt.rni.s64.f32 	%rd25, %f50;
	cvta.to.global.u64 	%rd26, %rd3;
	add.s64 	%rd27, %rd26, %rd22;
	st.global.u8 	[%rd27], %rd25;
	cvt.rni.s64.f32 	%rd28, %f52;
	st.global.u8 	[%rd27+1], %rd28;
	cvt.rni.s64.f32 	%rd29, %f54;
	st.global.u8 	[%rd27+2], %rd29;
$L__BB6_8:
	ret;

}


// ===== COMPILED SASS (sm_100) =====

	.target	sm_100

	.elftype	@"ET_EXEC"


//--------------------- .note.nv.tkinfo           --------------------------
	.section	.note.nv.tkinfo,"",@"SHT_NOTE"
	.sectionflags	@"SHF_NOTE_NV_TKINFO"
	.tkinfo
        /*0018*/ 	.word	0x00000002
        /*0030*/ 	.string	""
        /*0030*/ 	.string	"ptxas"
        /*0030*/ 	.string	"Cuda compilation tools, release 13.0, V13.0.88"
        /*0030*/ 	.string	"Build cuda_13.0.r13.0/compiler.36424714_0"
        /*0030*/ 	.string	"-arch sm_100 -m 64 "



//--------------------- .note.nv.cuinfo           --------------------------
	.section	.note.nv.cuinfo,"",@"SHT_NOTE"
	.sectionflags	@"SHF_NOTE_NV_CUINFO"
        /*0018*/ 	.short	0x0002
        /*001a*/ 	.short	0x0064
        /*001c*/ 	.short	0x0082
	.zero		2


//--------------------- .nv.info                  --------------------------
	.section	.nv.info,"",@"SHT_CUDA_INFO"
	.align	4


	//----- nvinfo : EIATTR_REGCOUNT
	.align		4
        /*0000*/ 	.byte	0x04, 0x2f
        /*0002*/ 	.short	(.L_1 - .L_0)
	.align		4
.L_0:
        /*0004*/ 	.word	index@(_Z23rgb_to_y_u8_nhwc_kernelPKhPhii)
        /*0008*/ 	.word	0x0000000a


	//----- nvinfo : EIATTR_FRAME_SIZE
	.align		4
.L_1:
        /*000c*/ 	.byte	0x04, 0x11
        /*000e*/ 	.short	(.L_3 - .L_2)
	.align		4
.L_2:
        /*0010*/ 	.word	index@(_Z23rgb_to_y_u8_nhwc_kernelPKhPhii)
        /*0014*/ 	.word	0x00000000


	//----- nvinfo : EIATTR_REGCOUNT
	.align		4
.L_3:
        /*0018*/ 	.byte	0x04, 0x2f
        /*001a*/ 	.short	(.L_5 - .L_4)
	.align		4
.L_4:
        /*001c*/ 	.word	index@(_Z34rgb_to_y_u8_nhwc_vectorized_kernelPKhPhii)
        /*0020*/ 	.word	0x0000000c


	//----- nvinfo : EIATTR_FRAME_SIZE
	.align		4
.L_5:
        /*0024*/ 	.byte	0x04, 0x11
        /*0026*/ 	.short	(.L_7 - .L_6)
	.align		4
.L_6:
        /*0028*/ 	.word	index@(_Z34rgb_to_y_u8_nhwc_vectorized_kernelPKhPhii)
        /*002c*/ 	.word	0x00000000


	//----- nvinfo : EIATTR_REGCOUNT
	.align		4
.L_7:
        /*0030*/ 	.byte	0x04, 0x2f
        /*0032*/ 	.short	(.L_9 - .L_8)
	.align		4
.L_8:
        /*0034*/ 	.word	index@(_Z26fused_rgb_to_y_hist_kernelPKhPhiiiiPj)
        /*0038*/ 	.word	0x0000001c


	//----- nvinfo : EIATTR_FRAME_SIZE
	.align		4
.L_9:
        /*003c*/ 	.byte	0x04, 0x11
        /*003e*/ 	.short	(.L_11 - .L_10)
	.align		4
.L_10:
        /*0040*/ 	.word	index@(_Z26fused_rgb_to_y_hist_kernelPKhPhiiiiPj)
        /*0044*/ 	.word	0x00000000


	//----- nvinfo : EIATTR_REGCOUNT
	.align		4
.L_11:
        /*0048*/ 	.byte	0x04, 0x2f
        /*004a*/ 	.short	(.L_13 - .L_12)
	.align		4
.L_12:
        /*004c*/ 	.word	index@(_Z24hist_per_tile_256_kernelPKhiiiiPj)
        /*0050*/ 	.word	0x0000001c


	//----- nvinfo : EIATTR_FRAME_SIZE
	.align		4
.L_13:
        /*0054*/ 	.byte	0x04, 0x11
        /*0056*/ 	.short	(.L_15 - .L_14)
	.align		4
.L_14:
        /*0058*/ 	.word	index@(_Z24hist_per_tile_256_kernelPKhiiiiPj)
        /*005c*/ 	.word	0x00000000


	//----- nvinfo : EIATTR_REGCOUNT
	.align		4
.L_15:
        /*0060*/ 	.byte	0x04, 0x2f
        /*0062*/ 	.short	(.L_17 - .L_16)
	.align		4
.L_16:
        /*0064*/ 	.word	index@(_Z23clip_cdf_lut_256_kernelPjiiiiiifPh)
        /*0068*/ 	.word	0x0000001c


	//----- nvinfo : EIATTR_FRAME_SIZE
	.align		4
.L_17:
        /*006c*/ 	.byte	0x04, 0x11
        /*006e*/ 	.short	(.L_19 - .L_18)
	.align		4
.L_18:
        /*0070*/ 	.word	index@($__internal_2_$__cuda_sm3x_div_rn_noftz_f32_slowpath)
        /*0074*/ 	.word	0x00000000


	//----- nvinfo : EIATTR_FRAME_SIZE
	.align		4
.L_19:
        /*0078*/ 	.byte	0x04, 0x11
        /*007a*/ 	.short	(.L_21 - .L_20)
	.align		4
.L_20:
        /*007c*/ 	.word	index@(_Z23clip_cdf_lut_256_kernelPjiiiiiifPh)
        /*0080*/ 	.word	0x00000000


	//----- nvinfo : EIATTR_REGCOUNT
	.align		4
.L_21:
        /*0084*/ 	.byte	0x04, 0x2f
        /*0086*/ 	.short	(.L_23 - .L_22)
	.align		4
.L_22:
        /*0088*/ 	.word	index@(_Z30apply_lut_bilinear_gray_kernelPKhPhiiiiS0_)
        /*008c*/ 	.word	0x00000015


	//----- nvinfo : EIATTR_FRAME_SIZE
	.align		4
.L_23:
        /*0090*/ 	.byte	0x04, 0x11
        /*0092*/ 	.short	(.L_25 - .L_24)
	.align		4
.L_24:
        /*0094*/ 	.word	index@($__internal_1_$__cuda_sm3x_div_rn_noftz_f32_slowpath)
        /*0098*/ 	.word	0x00000000


	//----- nvinfo : EIATTR_FRAME_SIZE
	.align		4
.L_25:
        /*009c*/ 	.byte	0x04, 0x11
        /*009e*/ 	.short	(.L_27 - .L_26)
	.align		4
.L_26:
        /*00a0*/ 	.word	index@(_Z30apply_lut_bilinear_gray_kernelPKhPhiiiiS0_)
        /*00a4*/ 	.word	0x00000000


	//----- nvinfo : EIATTR_REGCOUNT
	.align		4
.L_27:
        /*00a8*/ 	.byte	0x04, 0x2f
        /*00aa*/ 	.short	(.L_29 - .L_28)
	.align		4
.L_28:
        /*00ac*/ 	.word	index@(_Z29apply_lut_bilinear_rgb_kernelPKhS0_PhiiiiS0_)
        /*00b0*/ 	.word	0x00000015


	//----- nvinfo : EIATTR_FRAME_SIZE
	.align		4
.L_29:
        /*00b4*/ 	.byte	0x04, 0x11
        /*00b6*/ 	.short	(.L_31 - .L_30)
	.align		4
.L_30:
        /*00b8*/ 	.word	index@($__internal_0_$__cuda_sm3x_div_rn_noftz_f32_slowpath)
        /*00bc*/ 	.word	0x00000000


	//----- nvinfo : EIATTR_FRAME_SIZE
	.align		4
.L_31:
        /*00c0*/ 	.byte	0x04, 0x11
        /*00c2*/ 	.short	(.L_33 - .L_32)
	.align		4
.L_32:
        /*00c4*/ 	.word	index@(_Z29apply_lut_bilinear_rgb_kernelPKhS0_PhiiiiS0_)
        /*00c8*/ 	.word	0x00000000


	//----- nvinfo : EIATTR_MIN_STACK_SIZE
	.align		4
.L_33:
        /*00cc*/ 	.byte	0x04, 0x12
        /*00ce*/ 	.short	(.L_35 - .L_34)
	.align		4
.L_34:
        /*00d0*/ 	.word	index@(_Z29apply_lut_bilinear_rgb_kernelPKhS0_PhiiiiS0_)
        /*00d4*/ 	.word	0x00000000


	//----- nvinfo : EIATTR_MIN_STACK_SIZE
	.align		4
.L_35:
        /*00d8*/ 	.byte	0x04, 0x12
        /*00da*/ 	.short	(.L_37 - .L_36)
	.align		4
.L_36:
        /*00dc*/ 	.word	index@(_Z30apply_lut_bilinear_gray_kernelPKhPhiiiiS0_)
        /*00e0*/ 	.word	0x00000000


	//----- nvinfo : EIATTR_MIN_STACK_SIZE
	.align		4
.L_37:
        /*00e4*/ 	.byte	0x04, 0x12
        /*00e6*/ 	.short	(.L_39 - .L_38)
	.align		4
.L_38:
        /*00e8*/ 	.word	index@(_Z23clip_cdf_lut_256_kernelPjiiiiiifPh)
        /*00ec*/ 	.word	0x00000000


	//----- nvinfo : EIATTR_MIN_STACK_SIZE
	.align		4
.L_39:
        /*00f0*/ 	.byte	0x04, 0x12
        /*00f2*/ 	.short	(.L_41 - .L_40)
	.align		4
.L_40:
        /*00f4*/ 	.word	index@(_Z24hist_per_tile_256_kernelPKhiiiiPj)
        /*00f8*/ 	.word	0x00000000


	//----- nvinfo : EIATTR_MIN_STACK_SIZE
	.align		4
.L_41:
        /*00fc*/ 	.byte	0x04, 0x12
        /*00fe*/ 	.short	(.L_43 - .L_42)
	.align		4
.L_42:
        /*0100*/ 	.word	index@(_Z26fused_rgb_to_y_hist_kernelPKhPhiiiiPj)
        /*0104*/ 	.word	0x00000000


	//----- nvinfo : EIATTR_MIN_STACK_SIZE
	.align		4
.L_43:
        /*0108*/ 	.byte	0x04, 0x12
        /*010a*/ 	.short	(.L_45 - .L_44)
	.align		4
.L_44:
        /*010c*/ 	.word	index@(_Z34rgb_to_y_u8_nhwc_vectorized_kernelPKhPhii)
        /*0110*/ 	.word	0x00000000


	//----- nvinfo : EIATTR_MIN_STACK_SIZE
	.align		4
.L_45:
        /*0114*/ 	.byte	0x04, 0x12
        /*0116*/ 	.short	(.L_47 - .L_46)
	.align		4
.L_46:
        /*0118*/ 	.word	index@(_Z23rgb_to_y_u8_nhwc_kernelPKhPhii)
        /*011c*/ 	.word	0x00000000
.L_47:


//--------------------- .nv.compat                --------------------------
	.section	.nv.compat,"",@"SHT_CUDA_COMPAT_INFO"
	.align	4
        /*0000*/ 	.byte	0x02, 0x09, 0x00, 0x00, 0x02, 0x02, 0x01, 0x00, 0x02, 0x05, 0x05, 0x00, 0x03, 0x07, 0x01, 0x01
        /*0010*/ 	.byte	0x02, 0x03, 0x00, 0x00, 0x02, 0x06, 0x01, 0x00, 0x04, 0x0b, 0x08, 0x00, 0x01, 0x00, 0x00, 0x00
        /*0020*/ 	.byte	0x00, 0x00, 0x00, 0x00


//--------------------- .nv.info._Z29apply_lut_bilinear_rgb_kernelPKhS0_PhiiiiS0_ --------------------------
	.section	.nv.info._Z29apply_lut_bilinear_rgb_kernelPKhS0_PhiiiiS0_,"",@"SHT_CUDA_INFO"
	.sectionflags	@""
	.align	4


	//----- nvinfo : EIATTR_CUDA_API_VERSION
	.align		4
        /*0000*/ 	.byte	0x04, 0x37
        /*0002*/ 	.short	(.L_49 - .L_48)
.L_48:
        /*0004*/ 	.word	0x00000082


	//----- nvinfo : EIATTR_KPARAM_INFO
	.align		4
.L_49:
        /*0008*/ 	.byte	0x04, 0x17
        /*000a*/ 	.short	(.L_51 - .L_50)
.L_50:
        /*000c*/ 	.word	0x00000000
        /*0010*/ 	.short	0x0007
        /*0012*/ 	.short	0x0028
        /*0014*/ 	.byte	0x00, 0xf5, 0x21, 0x00


	//----- nvinfo : EIATTR_KPARAM_INFO
	.align		4
.L_51:
        /*0018*/ 	.byte	0x04, 0x17
        /*001a*/ 	.short	(.L_53 - .L_52)
.L_52:
        /*001c*/ 	.word	0x00000000
        /*0020*/ 	.short	0x0006
        /*0022*/ 	.short	0x0024
        /*0024*/ 	.byte	0x00, 0xf0, 0x11, 0x00


	//----- nvinfo : EIATTR_KPARAM_INFO
	.align		4
.L_53:
        /*0028*/ 	.byte	0x04, 0x17
        /*002a*/ 	.short	(.L_55 - .L_54)
.L_54:
        /*002c*/ 	.word	0x00000000
        /*0030*/ 	.short	0x0005
        /*0032*/ 	.short	0x0020
        /*0034*/ 	.byte	0x00, 0xf0, 0x11, 0x00


	//----- nvinfo : EIATTR_KPARAM_INFO
	.align		4
.L_55:
        /*0038*/ 	.byte	0x04, 0x17
        /*003a*/ 	.short	(.L_57 - .L_56)
.L_56:
        /*003c*/ 	.word	0x00000000
        /*0040*/ 	.short	0x0004
        /*0042*/ 	.short	0x001c
        /*0044*/ 	.byte	0x00, 0xf0, 0x11, 0x00


	//----- nvinfo : EIATTR_KPARAM_INFO
	.align		4
.L_57:
        /*0048*/ 	.byte	0x04, 0x17
        /*004a*/ 	.short	(.L_59 - .L_58)
.L_58:
        /*004c*/ 	.word	0x00000000
        /*0050*/ 	.short	0x0003
        /*0052*/ 	.short	0x0018
        /*0054*/ 	.byte	0x00, 0xf0, 0x11, 0x00


	//----- nvinfo : EIATTR_KPARAM_INFO
	.align		4
.L_59:
        /*0058*/ 	.byte	0x04, 0x17
        /*005a*/ 	.short	(.L_61 - .L_60)
.L_60:
        /*005c*/ 	.word	0x00000000
        /*0060*/ 	.short	0x0002
        /*0062*/ 	.short	0x0010
        /*0064*/ 	.byte	0x00, 0xf5, 0x21, 0x00


	//----- nvinfo : EIATTR_KPARAM_INFO
	.align		4
.L_61:
        /*0068*/ 	.byte	0x04, 0x17
        /*006a*/ 	.short	(.L_63 - .L_62)
.L_62:
        /*006c*/ 	.word	0x00000000
        /*0070*/ 	.short	0x0001
        /*0072*/ 	.short	0x0008
        /*0074*/ 	.byte	0x00, 0xf5, 0x21, 0x00


	//----- nvinfo : EIATTR_KPARAM_INFO
	.align		4
.L_63:
        /*0078*/ 	.byte	0x04, 0x17
        /*007a*/ 	.short	(.L_65 - .L_64)
.L_64:
        /*007c*/ 	.word	0x00000000
        /*0080*/ 	.short	0x0000
        /*0082*/ 	.short	0x0000
        /*0084*/ 	.byte	0x00, 0xf5, 0x21, 0x00


	//----- nvinfo : EIATTR_SPARSE_MMA_MASK
	.align		4
.L_65:
        /*0088*/ 	.byte	0x03, 0x50
        /*008a*/ 	.short	0x0000


	//----- nvinfo : EIATTR_MAXREG_COUNT
	.align		4
        /*008c*/ 	.byte	0x03, 0x1b
        /*008e*/ 	.short	0x00ff


	//----- nvinfo : EIATTR_MERCURY_ISA_VERSION
	.align		4
        /*0090*/ 	.byte	0x03, 0x5f
        /*0092*/ 	.short	0x0101


	//----- nvinfo : EIATTR_VRC_CTA_INIT_COUNT
	.align		4
        /*0094*/ 	.byte	0x02, 0x4a
	.zero		1
	.zero		1


	//----- nvinfo : EIATTR_EXIT_INSTR_OFFSETS
	.align		4
        /*0098*/ 	.byte	0x04, 0x1c
        /*009a*/ 	.short	(.L_67 - .L_66)


	//   ....[0]....
.L_66:
        /*009c*/ 	.word	0x00000080


	//   ....[1]....
        /*00a0*/ 	.word	0x00000f50


	//----- nvinfo : EIATTR_CRS_STACK_SIZE
	.align		4
.L_67:
        /*00a4*/ 	.byte	0x04, 0x1e
        /*00a6*/ 	.short	(.L_69 - .L_68)
.L_68:
        /*00a8*/ 	.word	0x00000000


	//----- nvinfo : EIATTR_CBANK_PARAM_SIZE
	.align		4
.L_69:
        /*00ac*/ 	.byte	0x03, 0x19
        /*00ae*/ 	.short	0x0030


	//----- nvinfo : EIATTR_PARAM_CBANK
	.align		4
        /*00b0*/ 	.byte	0x04, 0x0a
        /*00b2*/ 	.short	(.L_71 - .L_70)
	.align		4
.L_70:
        /*00b4*/ 	.word	index@(.nv.constant0._Z29apply_lut_bilinear_rgb_kernelPKhS0_PhiiiiS0_)
        /*00b8*/ 	.short	0x0380
        /*00ba*/ 	.short	0x0030


	//----- nvinfo : EIATTR_SW_WAR
	.align		4
.L_71:
        /*00bc*/ 	.byte	0x04, 0x36
        /*00be*/ 	.short	(.L_73 - .L_72)
.L_72:
        /*00c0*/ 	.word	0x00000008
.L_73:


//--------------------- .nv.info._Z30apply_lut_bilinear_gray_kernelPKhPhiiiiS0_ --------------------------
	.section	.nv.info._Z30apply_lut_bilinear_gray_kernelPKhPhiiiiS0_,"",@"SHT_CUDA_INFO"
	.sectionflags	@""
	.align	4


	//----- nvinfo : EIATTR_CUDA_API_VERSION
	.align		4
        /*0000*/ 	.byte	0x04, 0x37
        /*0002*/ 	.short	(.L_75 - .L_74)
.L_74:
        /*0004*/ 	.word	0x00000082


	//----- nvinfo : EIATTR_KPARAM_INFO
	.align		4
.L_75:
        /*0008*/ 	.byte	0x04, 0x17
        /*000a*/ 	.short	(.L_77 - .L_76)
.L_76:
        /*000c*/ 	.word	0x00000000
        /*0010*/ 	.short	0x0006
        /*0012*/ 	.short	0x0020
        /*0014*/ 	.byte	0x00, 0xf5, 0x21, 0x00


	//----- nvinfo : EIATTR_KPARAM_INFO
	.align		4
.L_77:
        /*0018*/ 	.byte	0x04, 0x17
        /*001a*/ 	.short	(.L_79 - .L_78)
.L_78:
        /*001c*/ 	.word	0x00000000
        /*0020*/ 	.short	0x0005
        /*0022*/ 	.short	0x001c
        /*0024*/ 	.byte	0x00, 0xf0, 0x11, 0x00


	//----- nvinfo : EIATTR_KPARAM_INFO
	.align		4
.L_79:
        /*0028*/ 	.byte	0x04, 0x17
        /*002a*/ 	.short	(.L_81 - .L_80)
.L_80:
        /*002c*/ 	.word	0x00000000
        /*0030*/ 	.short	0x0004
        /*0032*/ 	.short	0x0018
        /*0034*/ 	.byte	0x00, 0xf0, 0x11, 0x00


	//----- nvinfo : EIATTR_KPARAM_INFO
	.align		4
.L_81:
        /*0038*/ 	.byte	0x04, 0x17
        /*003a*/ 	.short	(.L_83 - .L_82)
.L_82:
        /*003c*/ 	.word	0x00000000
        /*0040*/ 	.short	0x0003
        /*0042*/ 	.short	0x0014
        /*0044*/ 	.byte	0x00, 0xf0, 0x11, 0x00


	//----- nvinfo : EIATTR_KPARAM_INFO
	.align		4
.L_83:
        /*0048*/ 	.byte	0x04, 0x17
        /*004a*/ 	.short	(.L_85 - .L_84)
.L_84:
        /*004c*/ 	.word	0x00000000
        /*0050*/ 	.short	0x0002
        /*0052*/ 	.short	0x0010
        /*0054*/ 	.byte	0x00, 0xf0, 0x11, 0x00


	//----- nvinfo : EIATTR_KPARAM_INFO
	.align		4
.L_85:
        /*0058*/ 	.byte	0x04, 0x17
        /*005a*/ 	.short	(.L_87 - .L_86)
.L_86:
        /*005c*/ 	.word	0x00000000
        /*0060*/ 	.short	0x0001
        /*0062*/ 	.short	0x0008
        /*0064*/ 	.byte	0x00, 0xf5, 0x21, 0x00


	//----- nvinfo : EIATTR_KPARAM_INFO
	.align		4
.L_87:
        /*0068*/ 	.byte	0x04, 0x17
        /*006a*/ 	.short	(.L_89 - .L_88)
.L_88:
        /*006c*/ 	.word	0x00000000
        /*0070*/ 	.short	0x0000
        /*0072*/ 	.short	0x0000
        /*0074*/ 	.byte	0x00, 0xf5, 0x21, 0x00


	//----- nvinfo : EIATTR_SPARSE_MMA_MASK
	.align		4
.L_89:
        /*0078*/ 	.byte	0x03, 0x50
        /*007a*/ 	.short	0x0000


	//----- nvinfo : EIATTR_MAXREG_COUNT
	.align		4
        /*007c*/ 	.byte	0x03, 0x1b
        /*007e*/ 	.short	0x00ff


	//----- nvinfo : EIATTR_MERCURY_ISA_VERSION
	.align		4
        /*0080*/ 	.byte	0x03, 0x5f
        /*0082*/ 	.short	0x0101


	//----- nvinfo : EIATTR_VRC_CTA_INIT_COUNT
	.align		4
        /*0084*/ 	.byte	0x02, 0x4a
	.zero		1
	.zero		1


	//----- nvinfo : EIATTR_EXIT_INSTR_OFFSETS
	.align		4
        /*0088*/ 	.byte	0x04, 0x1c
        /*008a*/ 	.short	(.L_91 - .L_90)


	//   ....[0]....
.L_90:
        /*008c*/ 	.word	0x00000080


	//   ....[1]....
        /*0090*/ 	.word	0x00000cf0


	//----- nvinfo : EIATTR_CRS_STACK_SIZE
	.align		4
.L_91:
        /*0094*/ 	.byte	0x04, 0x1e
        /*0096*/ 	.short	(.L_93 - .L_92)
.L_92:
        /*0098*/ 	.word	0x00000000


	//----- nvinfo : EIATTR_CBANK_PARAM_SIZE
	.align		4
.L_93:
        /*009c*/ 	.byte	0x03, 0x19
        /*009e*/ 	.short	0x0028


	//----- nvinfo : EIATTR_PARAM_CBANK
	.align		4
        /*00a0*/ 	.byte	0x04, 0x0a
        /*00a2*/ 	.short	(.L_95 - .L_94)
	.align		4
.L_94:
        /*00a4*/ 	.word	index@(.nv.constant0._Z30apply_lut_bilinear_gray_kernelPKhPhiiiiS0_)
        /*00a8*/ 	.short	0x0380
        /*00aa*/ 	.short	0x0028


	//----- nvinfo : EIATTR_SW_WAR
	.align		4
.L_95:
        /*00ac*/ 	.byte	0x04, 0x36
        /*00ae*/ 	.short	(.L_97 - .L_96)
.L_96:
        /*00b0*/ 	.word	0x00000008
.L_97:


//--------------------- .nv.info._Z23clip_cdf_lut_256_kernelPjiiiiiifPh --------------------------
	.section	.nv.info._Z23clip_cdf_lut_256_kernelPjiiiiiifPh,"",@"SHT_CUDA_INFO"
	.sectionflags	@""
	.align	4


	//----- nvinfo : EIATTR_CUDA_API_VERSION
	.align		4
        /*0000*/ 	.byte	0x04, 0x37
        /*0002*/ 	.short	(.L_99 - .L_98)
.L_98:
        /*0004*/ 	.word	0x00000082


	//----- nvinfo : EIATTR_KPARAM_INFO
	.align		4
.L_99:
        /*0008*/ 	.byte	0x04, 0x17
        /*000a*/ 	.short	(.L_101 - .L_100)
.L_100:
        /*000c*/ 	.word	0x00000000
        /*0010*/ 	.short	0x0008
        /*0012*/ 	.short	0x0028
        /*0014*/ 	.byte	0x00, 0xf5, 0x21, 0x00


	//----- nvinfo : EIATTR_KPARAM_INFO
	.align		4
.L_101:
        /*0018*/ 	.byte	0x04, 0x17
        /*001a*/ 	.short	(.L_103 - .L_102)
.L_102:
        /*001c*/ 	.word	0x00000000
        /*0020*/ 	.short	0x0007
        /*0022*/ 	.short	0x0020
        /*0024*/ 	.byte	0x00, 0xf0, 0x11, 0x00


	//----- nvinfo : EIATTR_KPARAM_INFO
	.align		4
.L_103:
        /*0028*/ 	.byte	0x04, 0x17
        /*002a*/ 	.short	(.L_105 - .L_104)
.L_104:
        /*002c*/ 	.word	0x00000000
        /*0030*/ 	.short	0x0006
        /*0032*/ 	.short	0x001c
        /*0034*/ 	.byte	0x00, 0xf0, 0x11, 0x00


	//----- nvinfo : EIATTR_KPARAM_INFO
	.align		4
.L_105:
        /*0038*/ 	.byte	0x04, 0x17
        /*003a*/ 	.short	(.L_107 - .L_106)
.L_106:
        /*003c*/ 	.word	0x00000000
        /*0040*/ 	.short	0x0005
        /*0042*/ 	.short	0x0018
        /*0044*/ 	.byte	0x00, 0xf0, 0x11, 0x00


	//----- nvinfo : EIATTR_KPARAM_INFO
	.align		4
.L_107:
        /*0048*/ 	.byte	0x04, 0x17
        /*004a*/ 	.short	(.L_109 - .L_108)
.L_108:
        /*004c*/ 	.word	0x00000000
        /*0050*/ 	.short	0x0004
        /*0052*/ 	.short	0x0014
        /*0054*/ 	.byte	0x00, 0xf0, 0x11, 0x00


	//----- nvinfo : EIATTR_KPARAM_INFO
	.align		4
.L_109:
        /*0058*/ 	.byte	0x04, 0x17
        /*005a*/ 	.short	(.L_111 - .L_110)
.L_110:
        /*005c*/ 	.word	0x00000000
        /*0060*/ 	.short	0x0003
        /*0062*/ 	.short	0x0010
        /*0064*/ 	.byte	0x00, 0xf0, 0x11, 0x00


	//----- nvinfo : EIATTR_KPARAM_INFO
	.align		4
.L_111:
        /*0068*/ 	.byte	0x04, 0x17
        /*006a*/ 	.short	(.L_113 - .L_112)
.L_112:
        /*006c*/ 	.word	0x00000000
        /*0070*/ 	.short	0x0002
        /*0072*/ 	.short	0x000c
        /*0074*/ 	.byte	0x00, 0xf0, 0x11, 0x00


	//----- nvinfo : EIATTR_KPARAM_INFO
	.align		4
.L_113:
        /*0078*/ 	.byte	0x04, 0x17
        /*007a*/ 	.short	(.L_115 - .L_114)
.L_114:
        /*007c*/ 	.word	0x00000000
        /*0080*/ 	.short	0x0001
        /*0082*/ 	.short	0x0008
        /*0084*/ 	.byte	0x00, 0xf0, 0x11, 0x00


	//----- nvinfo : EIATTR_KPARAM_INFO
	.align		4
.L_115:
        /*0088*/ 	.byte	0x04, 0x17
        /*008a*/ 	.short	(.L_117 - .L_116)
.L_116:
        /*008c*/ 	.word	0x00000000
        /*0090*/ 	.short	0x0000
        /*0092*/ 	.short	0x0000
        /*0094*/ 	.byte	0x00, 0xf5, 0x21, 0x00


	//----- nvinfo : EIATTR_SPARSE_MMA_MASK
	.align		4
.L_117:
        /*0098*/ 	.byte	0x03, 0x50
        /*009a*/ 	.short	0x0000


	//----- nvinfo : EIATTR_MAXREG_COUNT
	.align		4
        /*009c*/ 	.byte	0x03, 0x1b
        /*009e*/ 	.short	0x00ff


	//----- nvinfo : EIATTR_NUM_BARRIERS
	.align		4
        /*00a0*/ 	.byte	0x02, 0x4c
        /*00a2*/ 	.byte	0x01
	.zero		1


	//----- nvinfo : EIATTR_MERCURY_ISA_VERSION
	.align		4
        /*00a4*/ 	.byte	0x03, 0x5f
        /*00a6*/ 	.short	0x0101


	//----- nvinfo : EIATTR_INT_WARP_WIDE_INSTR_OFFSETS
	.align		4
        /*00a8*/ 	.byte	0x04, 0x31
        /*00aa*/ 	.short	(.L_119 - .L_118)


	//   ....[0]....
.L_118:
        /*00ac*/ 	.word	0x00000ab0


	//   ....[1]....
        /*00b0*/ 	.word	0x00000ad0


	//   ....[2]....
        /*00b4*/ 	.word	0x00000c80


	//   ....[3]....
        /*00b8*/ 	.word	0x00000ca0


	//   ....[4]....
        /*00bc*/ 	.word	0x00000db0


	//   ....[5]....
        /*00c0*/ 	.word	0x00000dd0


	//   ....[6]....
        /*00c4*/ 	.word	0x00000ee0


	//   ....[7]....
        /*00c8*/ 	.word	0x00000f00


	//   ....[8]....
        /*00cc*/ 	.word	0x00001020


	//   ....[9]....
        /*00d0*/ 	.word	0x00001040


	//----- nvinfo : EIATTR_VRC_CTA_INIT_COUNT
	.align		4
.L_119:
        /*00d4*/ 	.byte	0x02, 0x4a
	.zero		1
	.zero		1


	//----- nvinfo : EIATTR_EXIT_INSTR_OFFSETS
	.align		4
        /*00d8*/ 	.byte	0x04, 0x1c
        /*00da*/ 	.short	(.L_121 - .L_120)


	//   ....[0]....
.L_120:
        /*00dc*/ 	.word	0x00000060


	//   ....[1]....
        /*00e0*/ 	.word	0x000027c0


	//   ....[2]....
        /*00e4*/ 	.word	0x00002ca0


	//   ....[3]....
        /*00e8*/ 	.word	0x000033f0


	//----- nvinfo : EIATTR_CRS_STACK_SIZE
	.align		4
.L_121:
        /*00ec*/ 	.byte	0x04, 0x1e
        /*00ee*/ 	.short	(.L_123 - .L_122)
.L_122:
        /*00f0*/ 	.word	0x00000000


	//----- nvinfo : EIATTR_CBANK_PARAM_SIZE
	.align		4
.L_123:
        /*00f4*/ 	.byte	0x03, 0x19
        /*00f6*/ 	.short	0x0030


	//----- nvinfo : EIATTR_PARAM_CBANK
	.align		4
        /*00f8*/ 	.byte	0x04, 0x0a
        /*00fa*/ 	.short	(.L_125 - .L_124)
	.align		4
.L_124:
        /*00fc*/ 	.word	index@(.nv.constant0._Z23clip_cdf_lut_256_kernelPjiiiiiifPh)
        /*0100*/ 	.short	0x0380
        /*0102*/ 	.short	0x0030


	//----- nvinfo : EIATTR_SW_WAR
	.align		4
.L_125:
        /*0104*/ 	.byte	0x04, 0x36
        /*0106*/ 	.short	(.L_127 - .L_126)
.L_126:
        /*0108*/ 	.word	0x00000008
.L_127:


//--------------------- .nv.info._Z24hist_per_tile_256_kernelPKhiiiiPj --------------------------
	.section	.nv.info._Z24hist_per_tile_256_kernelPKhiiiiPj,"",@"SHT_CUDA_INFO"
	.sectionflags	@""
	.align	4


	//----- nvinfo : EIATTR_CUDA_API_VERSION
	.align		4
        /*0000*/ 	.byte	0x04, 0x37
        /*0002*/ 	.short	(.L_129 - .L_128)
.L_128:
        /*0004*/ 	.word	0x00000082


	//----- nvinfo : EIATTR_KPARAM_INFO
	.align		4
.L_129:
        /*0008*/ 	.byte	0x04, 0x17
        /*000a*/ 	.short	(.L_131 - .L_130)
.L_130:
        /*000c*/ 	.word	0x00000000
        /*0010*/ 	.short	0x0005
        /*0012*/ 	.short	0x0018
        /*0014*/ 	.byte	0x00, 0xf5, 0x21, 0x00


	//----- nvinfo : EIATTR_KPARAM_INFO
	.align		4
.L_131:
        /*0018*/ 	.byte	0x04, 0x17
        /*001a*/ 	.short	(.L_133 - .L_132)
.L_132:
        /*001c*/ 	.word	0x00000000
        /*0020*/ 	.short	0x0004
        /*0022*/ 	.short	0x0014
        /*0024*/ 	.byte	0x00, 0xf0, 0x11, 0x00


	//----- nvinfo : EIATTR_KPARAM_INFO
	.align		4
.L_133:
        /*0028*/ 	.byte	0x04, 0x17
        /*002a*/ 	.short	(.L_135 - .L_134)
.L_134:
        /*002c*/ 	.word	0x00000000
        /*0030*/ 	.short	0x0003
        /*0032*/ 	.short	0x0010
        /*0034*/ 	.byte	0x00, 0xf0, 0x11, 0x00


	//----- nvinfo : EIATTR_KPARAM_INFO
	.align		4
.L_135:
        /*0038*/ 	.byte	0x04, 0x17
        /*003a*/ 	.short	(.L_137 - .L_136)
.L_136:
        /*003c*/ 	.word	0x00000000
        /*0040*/ 	.short	0x0002
        /*0042*/ 	.short	0x000c
        /*0044*/ 	.byte	0x00, 0xf0, 0x11, 0x00


	//----- nvinfo : EIATTR_KPARAM_INFO
	.align		4
.L_137:
        /*0048*/ 	.byte	0x04, 0x17
        /*004a*/ 	.short	(.L_139 - .L_138)
.L_138:
        /*004c*/ 	.word	0x00000000
        /*0050*/ 	.short	0x0001
        /*0052*/ 	.short	0x0008
        /*0054*/ 	.byte	0x00, 0xf0, 0x11, 0x00


	//----- nvinfo : EIATTR_KPARAM_INFO
	.align		4
.L_139:
        /*0058*/ 	.byte	0x04, 0x17
        /*005a*/ 	.short	(.L_141 - .L_140)
.L_140:
        /*005c*/ 	.word	0x00000000
        /*0060*/ 	.short	0x0000
        /*0062*/ 	.short	0x0000
        /*0064*/ 	.byte	0x00, 0xf5, 0x21, 0x00


	//----- nvinfo : EIATTR_SPARSE_MMA_MASK
	.align		4
.L_141:
        /*0068*/ 	.byte	0x03, 0x50
        /*006a*/ 	.short	0x0000


	//----- nvinfo : EIATTR_MAXREG_COUNT
	.align		4
        /*006c*/ 	.byte	0x03, 0x1b
        /*006e*/ 	.short	0x00ff


	//----- nvinfo : EIATTR_NUM_BARRIERS
	.align		4
        /*0070*/ 	.byte	0x02, 0x4c
        /*0072*/ 	.byte	0x01
	.zero		1


	//----- nvinfo : EIATTR_MERCURY_ISA_VERSION
	.align		4
        /*0074*/ 	.byte	0x03, 0x5f
        /*0076*/ 	.short	0x0101


	//----- nvinfo : EIATTR_VRC_CTA_INIT_COUNT
	.align		4
        /*0078*/ 	.byte	0x02, 0x4a
	.zero		1
	.zero		1


	//----- nvinfo : EIATTR_EXIT_INSTR_OFFSETS
	.align		4
        /*007c*/ 	.byte	0x04, 0x1c
        /*007e*/ 	.short	(.L_143 - .L_142)


	//   ....[0]....
.L_142:
        /*0080*/ 	.word	0x00000060


	//   ....[1]....
        /*0084*/ 	.word	0x00000bc0


	//   ....[2]....
        /*0088*/ 	.word	0x00000ee0


	//   ....[3]....
        /*008c*/ 	.word	0x000010f0


	//----- nvinfo : EIATTR_CRS_STACK_SIZE
	.align		4
.L_143:
        /*0090*/ 	.byte	0x04, 0x1e
        /*0092*/ 	.short	(.L_145 - .L_144)
.L_144:
        /*0094*/ 	.word	0x00000000


	//----- nvinfo : EIATTR_CBANK_PARAM_SIZE
	.align		4
.L_145:
        /*0098*/ 	.byte	0x03, 0x19
        /*009a*/ 	.short	0x0020


	//----- nvinfo : EIATTR_PARAM_CBANK
	.align		4
        /*009c*/ 	.byte	0x04, 0x0a
        /*009e*/ 	.short	(.L_147 - .L_146)
	.align		4
.L_146:
        /*00a0*/ 	.word	index@(.nv.constant0._Z24hist_per_tile_256_kernelPKhiiiiPj)
        /*00a4*/ 	.short	0x0380
        /*00a6*/ 	.short	0x0020


	//----- nvinfo : EIATTR_SW_WAR
	.align		4
.L_147:
        /*00a8*/ 	.byte	0x04, 0x36
        /*00aa*/ 	.short	(.L_149 - .L_148)
.L_148:
        /*00ac*/ 	.word	0x00000008
.L_149:


//--------------------- .nv.info._Z26fused_rgb_to_y_hist_kernelPKhPhiiiiPj --------------------------
	.section	.nv.info._Z26fused_rgb_to_y_hist_kernelPKhPhiiiiPj,"",@"SHT_CUDA_INFO"
	.sectionflags	@""
	.align	4


	//----- nvinfo : EIATTR_CUDA_API_VERSION
	.align		4
        /*0000*/ 	.byte	0x04, 0x37
        /*0002*/ 	.short	(.L_151 - .L_150)
.L_150:
        /*0004*/ 	.word	0x00000082


	//----- nvinfo : EIATTR_KPARAM_INFO
	.align		4
.L_151:
        /*0008*/ 	.byte	0x04, 0x17
        /*000a*/ 	.short	(.L_153 - .L_152)
.L_152:
        /*000c*/ 	.word	0x00000000
        /*0010*/ 	.short	0x0006
        /*0012*/ 	.short	0x0020
        /*0014*/ 	.byte	0x00, 0xf5, 0x21, 0x00


	//----- nvinfo : EIATTR_KPARAM_INFO
	.align		4
.L_153:
        /*0018*/ 	.byte	0x04, 0x17
        /*001a*/ 	.short	(.L_155 - .L_154)
.L_154:
        /*001c*/ 	.word	0x00000000
        /*0020*/ 	.short	0x0005
        /*0022*/ 	.short	0x001c
        /*0024*/ 	.byte	0x00, 0xf0, 0x11, 0x00


	//----- nvinfo : EIATTR_KPARAM_INFO
	.align		4
.L_155:
        /*0028*/ 	.byte	0x04, 0x17
        /*002a*/ 	.short	(.L_157 - .L_156)
.L_156:
        /*002c*/ 	.word	0x00000000
        /*0030*/ 	.short	0x0004
        /*0032*/ 	.short	0x0018
        /*0034*/ 	.byte	0x00, 0xf0, 0x11, 0x00


	//----- nvinfo : EIATTR_KPARAM_INFO
	.align		4
.L_157:
        /*0038*/ 	.byte	0x04, 0x17
        /*003a*/ 	.short	(.L_159 - .L_158)
.L_158:
        /*003c*/ 	.word	0x00000000
        /*0040*/ 	.short	0x0003
        /*0042*/ 	.short	0x0014
        /*0044*/ 	.byte	0x00, 0xf0, 0x11, 0x00


	//----- nvinfo : EIATTR_KPARAM_INFO
	.align		4
.L_159:
        /*0048*/ 	.byte	0x04, 0x17
        /*004a*/ 	.short	(.L_161 - .L_160)
.L_160:
        /*004c*/ 	.word	0x00000000
        /*0050*/ 	.short	0x0002
        /*0052*/ 	.short	0x0010
        /*0054*/ 	.byte	0x00, 0xf0, 0x11, 0x00


	//----- nvinfo : EIATTR_KPARAM_INFO
	.align		4
.L_161:
        /*0058*/ 	.byte	0x04, 0x17
        /*005a*/ 	.short	(.L_163 - .L_162)
.L_162:
        /*005c*/ 	.word	0x00000000
        /*0060*/ 	.short	0x0001
        /*0062*/ 	.short	0x0008
        /*0064*/ 	.byte	0x00, 0xf5, 0x21, 0x00


	//----- nvinfo : EIATTR_KPARAM_INFO
	.align		4
.L_163:
        /*0068*/ 	.byte	0x04, 0x17
        /*006a*/ 	.short	(.L_165 - .L_164)
.L_164:
        /*006c*/ 	.word	0x00000000
        /*0070*/ 	.short	0x0000
        /*0072*/ 	.short	0x0000
        /*0074*/ 	.byte	0x00, 0xf5, 0x21, 0x00


	//----- nvinfo : EIATTR_SPARSE_MMA_MASK
	.align		4
.L_165:
        /*0078*/ 	.byte	0x03, 0x50
        /*007a*/ 	.short	0x0000


	//----- nvinfo : EIATTR_MAXREG_COUNT
	.align		4
        /*007c*/ 	.byte	0x03, 0x1b
        /*007e*/ 	.short	0x00ff


	//----- nvinfo : EIATTR_NUM_BARRIERS
	.align		4
        /*0080*/ 	.byte	0x02, 0x4c
        /*0082*/ 	.byte	0x01
	.zero		1


	//----- nvinfo : EIATTR_MERCURY_ISA_VERSION
	.align		4
        /*0084*/ 	.byte	0x03, 0x5f
        /*0086*/ 	.short	0x0101


	//----- nvinfo : EIATTR_VRC_CTA_INIT_COUNT
	.align		4
        /*0088*/ 	.byte	0x02, 0x4a
	.zero		1
	.zero		1


	//----- nvinfo : EIATTR_EXIT_INSTR_OFFSETS
	.align		4
        /*008c*/ 	.byte	0x04, 0x1c
        /*008e*/ 	.short	(.L_167 - .L_166)


	//   ....[0]....
.L_166:
        /*0090*/ 	.word	0x00000060


	//   ....[1]....
        /*0094*/ 	.word	0x00000ce0


	//   ....[2]....
        /*0098*/ 	.word	0x00001000


	//   ....[3]....
        /*009c*/ 	.word	0x00001210


	//----- nvinfo : EIATTR_CRS_STACK_SIZE
	.align		4
.L_167:
        /*00a0*/ 	.byte	0x04, 0x1e
        /*00a2*/ 	.short	(.L_169 - .L_168)
.L_168:
        /*00a4*/ 	.word	0x00000000


	//----- nvinfo : EIATTR_CBANK_PARAM_SIZE
	.align		4
.L_169:
        /*00a8*/ 	.byte	0x03, 0x19
        /*00aa*/ 	.short	0x0028


	//----- nvinfo : EIATTR_PARAM_CBANK
	.align		4
        /*00ac*/ 	.byte	0x04, 0x0a
        /*00ae*/ 	.short	(.L_171 - .L_170)
	.align		4
.L_170:
        /*00b0*/ 	.word	index@(.nv.constant0._Z26fused_rgb_to_y_hist_kernelPKhPhiiiiPj)
        /*00b4*/ 	.short	0x0380
        /*00b6*/ 	.short	0x0028


	//----- nvinfo : EIATTR_SW_WAR
	.align		4
.L_171:
        /*00b8*/ 	.byte	0x04, 0x36
        /*00ba*/ 	.short	(.L_173 - .L_172)
.L_172:
        /*00bc*/ 	.word	0x00000008
.L_173:


//--------------------- .nv.info._Z34rgb_to_y_u8_nhwc_vectorized_kernelPKhPhii --------------------------
	.section	.nv.info._Z34rgb_to_y_u8_nhwc_vectorized_kernelPKhPhii,"",@"SHT_CUDA_INFO"
	.sectionflags	@""
	.align	4


	//----- nvinfo : EIATTR_CUDA_API_VERSION
	.align		4
        /*0000*/ 	.byte	0x04, 0x37
        /*0002*/ 	.short	(.L_175 - .L_174)
.L_174:
        /*0004*/ 	.word	0x00000082


	//----- nvinfo : EIATTR_KPARAM_INFO
	.align		4
.L_175:
        /*0008*/ 	.byte	0x04, 0x17
        /*000a*/ 	.short	(.L_177 - .L_176)
.L_176:
        /*000c*/ 	.word	0x00000000
        /*0010*/ 	.short	0x0003
        /*0012*/ 	.short	0x0014
        /*0014*/ 	.byte	0x00, 0xf0, 0x11, 0x00


	//----- nvinfo : EIATTR_KPARAM_INFO
	.align		4
.L_177:
        /*0018*/ 	.byte	0x04, 0x17
        /*001a*/ 	.short	(.L_179 - .L_178)
.L_178:
        /*001c*/ 	.word	0x00000000
        /*0020*/ 	.short	0x0002
        /*0022*/ 	.short	0x0010
        /*0024*/ 	.byte	0x00, 0xf0, 0x11, 0x00


	//----- nvinfo : EIATTR_KPARAM_INFO
	.align		4
.L_179:
        /*0028*/ 	.byte	0x04, 0x17
        /*002a*/ 	.short	(.L_181 - .L_180)
.L_180:
        /*002c*/ 	.word	0x00000000
        /*0030*/ 	.short	0x0001
        /*0032*/ 	.short	0x0008
        /*0034*/ 	.byte	0x00, 0xf5, 0x21, 0x00


	//----- nvinfo : EIATTR_KPARAM_INFO
	.align		4
.L_181:
        /*0038*/ 	.byte	0x04, 0x17
        /*003a*/ 	.short	(.L_183 - .L_182)
.L_182:
        /*003c*/ 	.word	0x00000000
        /*0040*/ 	.short	0x0000
        /*0042*/ 	.short	0x0000
        /*0044*/ 	.byte	0x00, 0xf5, 0x21, 0x00


	//----- nvinfo : EIATTR_SPARSE_MMA_MASK
	.align		4
.L_183:
        /*0048*/ 	.byte	0x03, 0x50
        /*004a*/ 	.short	0x0000


	//----- nvinfo : EIATTR_MAXREG_COUNT
	.align		4
        /*004c*/ 	.byte	0x03, 0x1b
        /*004e*/ 	.short	0x00ff


	//----- nvinfo : EIATTR_MERCURY_ISA_VERSION
	.align		4
        /*0050*/ 	.byte	0x03, 0x5f
        /*0052*/ 	.short	0x0101


	//----- nvinfo : EIATTR_VRC_CTA_INIT_COUNT
	.align		4
        /*0054*/ 	.byte	0x02, 0x4a
	.zero		1
	.zero		1


	//----- nvinfo : EIATTR_EXIT_INSTR_OFFSETS
	.align		4
        /*0058*/ 	.byte	0x04, 0x1c
        /*005a*/ 	.short	(.L_185 - .L_184)


	//   ....[0]....
.L_184:
        /*005c*/ 	.word	0x00000090


	//   ....[1]....
        /*0060*/ 	.word	0x00000270


	//----- nvinfo : EIATTR_CRS_STACK_SIZE
	.align		4
.L_185:
        /*0064*/ 	.byte	0x04, 0x1e
        /*0066*/ 	.short	(.L_187 - .L_186)
.L_186:
        /*0068*/ 	.word	0x00000000


	//----- nvinfo : EIATTR_CBANK_PARAM_SIZE
	.align		4
.L_187:
        /*006c*/ 	.byte	0x03, 0x19
        /*006e*/ 	.short	0x0018


	//----- nvinfo : EIATTR_PARAM_CBANK
	.align		4
        /*0070*/ 	.byte	0x04, 0x0a
        /*0072*/ 	.short	(.L_189 - .L_188)
	.align		4
.L_188:
        /*0074*/ 	.word	index@(.nv.constant0._Z34rgb_to_y_u8_nhwc_vectorized_kernelPKhPhii)
        /*0078*/ 	.short	0x0380
        /*007a*/ 	.short	0x0018


	//----- nvinfo : EIATTR_SW_WAR
	.align		4
.L_189:
        /*007c*/ 	.byte	0x04, 0x36
        /*007e*/ 	.short	(.L_191 - .L_190)
.L_190:
        /*0080*/ 	.word	0x00000008
.L_191:


//--------------------- .nv.info._Z23rgb_to_y_u8_nhwc_kernelPKhPhii --------------------------
	.section	.nv.info._Z23rgb_to_y_u8_nhwc_kernelPKhPhii,"",@"SHT_CUDA_INFO"
	.sectionflags	@""
	.align	4


	//----- nvinfo : EIATTR_CUDA_API_VERSION
	.align		4
        /*0000*/ 	.byte	0x04, 0x37
        /*0002*/ 	.short	(.L_193 - .L_192)
.L_192:
        /*0004*/ 	.word	0x00000082


	//----- nvinfo : EIATTR_KPARAM_INFO
	.align		4
.L_193:
        /*0008*/ 	.byte	0x04, 0x17
        /*000a*/ 	.short	(.L_195 - .L_194)
.L_194:
        /*000c*/ 	.word	0x00000000
        /*0010*/ 	.short	0x0003
        /*0012*/ 	.short	0x0014
        /*0014*/ 	.byte	0x00, 0xf0, 0x11, 0x00


	//----- nvinfo : EIATTR_KPARAM_INFO
	.align		4
.L_195:
        /*0018*/ 	.byte	0x04, 0x17
        /*001a*/ 	.short	(.L_197 - .L_196)
.L_196:
        /*001c*/ 	.word	0x00000000
        /*0020*/ 	.short	0x0002
        /*0022*/ 	.short	0x0010
        /*0024*/ 	.byte	0x00, 0xf0, 0x11, 0x00


	//----- nvinfo : EIATTR_KPARAM_INFO
	.align		4
.L_197:
        /*0028*/ 	.byte	0x04, 0x17
        /*002a*/ 	.short	(.L_199 - .L_198)
.L_198:
        /*002c*/ 	.word	0x00000000
        /*0030*/ 	.short	0x0001
        /*0032*/ 	.short	0x0008
        /*0034*/ 	.byte	0x00, 0xf5, 0x21, 0x00


	//----- nvinfo : EIATTR_KPARAM_INFO
	.align		4
.L_199:
        /*0038*/ 	.byte	0x04, 0x17
        /*003a*/ 	.short	(.L_201 - .L_200)
.L_200:
        /*003c*/ 	.word	0x00000000
        /*0040*/ 	.short	0x0000
        /*0042*/ 	.short	0x0000
        /*0044*/ 	.byte	0x00, 0xf5, 0x21, 0x00


	//----- nvinfo : EIATTR_SPARSE_MMA_MASK
	.align		4
.L_201:
        /*0048*/ 	.byte	0x03, 0x50
        /*004a*/ 	.short	0x0000


	//----- nvinfo : EIATTR_MAXREG_COUNT
	.align		4
        /*004c*/ 	.byte	0x03, 0x1b
        /*004e*/ 	.short	0x00ff


	//----- nvinfo : EIATTR_MERCURY_ISA_VERSION
	.align		4
        /*0050*/ 	.byte	0x03, 0x5f
        /*0052*/ 	.short	0x0101


	//----- nvinfo : EIATTR_VRC_CTA_INIT_COUNT
	.align		4
        /*0054*/ 	.byte	0x02, 0x4a
	.zero		1
	.zero		1


	//----- nvinfo : EIATTR_EXIT_INSTR_OFFSETS
	.align		4
        /*0058*/ 	.byte	0x04, 0x1c
        /*005a*/ 	.short	(.L_203 - .L_202)


	//   ....[0]....
.L_202:
        /*005c*/ 	.word	0x00000080


	//   ....[1]....
        /*0060*/ 	.word	0x000001d0


	//----- nvinfo : EIATTR_CBANK_PARAM_SIZE
	.align		4
.L_203:
        /*0064*/ 	.byte	0x03, 0x19
        /*0066*/ 	.short	0x0018


	//----- nvinfo : EIATTR_PARAM_CBANK
	.align		4
        /*0068*/ 	.byte	0x04, 0x0a
        /*006a*/ 	.short	(.L_205 - .L_204)
	.align		4
.L_204:
        /*006c*/ 	.word	index@(.nv.constant0._Z23rgb_to_y_u8_nhwc_kernelPKhPhii)
        /*0070*/ 	.short	0x0380
        /*0072*/ 	.short	0x0018


	//----- nvinfo : EIATTR_SW_WAR
	.align		4
.L_205:
        /*0074*/ 	.byte	0x04, 0x36
        /*0076*/ 	.short	(.L_207 - .L_206)
.L_206:
        /*0078*/ 	.word	0x00000008
.L_207:


//--------------------- .nv.callgraph             --------------------------
	.section	.nv.callgraph,"",@"SHT_CUDA_CALLGRAPH"
	.align	4
	.sectionentsize	8
	.align		4
        /*0000*/ 	.word	0x00000000
	.align		4
        /*0004*/ 	.word	0xffffffff
	.align		4
        /*0008*/ 	.word	0x00000000
	.align		4
        /*000c*/ 	.word	0xfffffffe
	.align		4
        /*0010*/ 	.word	0x00000000
	.align		4
        /*0014*/ 	.word	0xfffffffd
	.align		4
        /*0018*/ 	.word	0x00000000
	.align		4
        /*001c*/ 	.word	0xfffffffc


//--------------------- .text._Z29apply_lut_bilinear_rgb_kernelPKhS0_PhiiiiS0_ --------------------------
	.section	.text._Z29apply_lut_bilinear_rgb_kernelPKhS0_PhiiiiS0_,"ax",@progbits
	.align	128
        .global         _Z29apply_lut_bilinear_rgb_kernelPKhS0_PhiiiiS0_
        .type           _Z29apply_lut_bilinear_rgb_kernelPKhS0_PhiiiiS0_,@function
        .size           _Z29apply_lut_bilinear_rgb_kernelPKhS0_PhiiiiS0_,(.L_x_138 - _Z29apply_lut_bilinear_rgb_kernelPKhS0_PhiiiiS0_)
        .other          _Z29apply_lut_bilinear_rgb_kernelPKhS0_PhiiiiS0_,@"STO_CUDA_ENTRY STV_DEFAULT"
_Z29apply_lut_bilinear_rgb_kernelPKhS0_PhiiiiS0_:
.text._Z29apply_lut_bilinear_rgb_kernelPKhS0_PhiiiiS0_:
[----:B------:R-:W-:Y:S01]  /*0000*/  LDC R1, c[0x0][0x37c] ;  /* 0x0000df00ff017b82 */ /* 0x000fe20000000800 */
[----:B------:R-:W0:Y:S07]  /*0010*/  S2R R3, SR_TID.X ;  /* 0x0000000000037919 */ /* 0x000e2e0000002100 */
[----:B------:R-:W0:Y:S08]  /*0020*/  S2UR UR4, SR_CTAID.X ;  /* 0x00000000000479c3 */ /* 0x000e300000002500 */
[----:B------:R-:W0:Y:S08]  /*0030*/  LDC R2, c[0x0][0x360] ;  /* 0x0000d800ff027b82 */ /* 0x000e300000000800 */
[----:B------:R-:W1:Y:S01]  /*0040*/  LDC.64 R4, c[0x0][0x398] ;  /* 0x0000e600ff047b82 */ /* 0x000e620000000a00 */
[----:B0-----:R-:W-:-:S02]  /*0050*/  IMAD R2, R2, UR4, R3 ;  /* 0x0000000402027c24 */ /* 0x001fc4000f8e0203 */
[----:B-1----:R-:W-:-:S05]  /*0060*/  IMAD R3, R5, R4, RZ ;  /* 0x0000000405037224 */ /* 0x002fca00078e02ff */
[----:B------:R-:W-:-:S13]  /*0070*/  ISETP.GE.AND P0, PT, R2, R3, PT ;  /* 0x000000030200720c */ /* 0x000fda0003f06270 */
[----:B------:R-:W-:Y:S05]  /*0080*/  @P0 EXIT ;  /* 0x000000000000094d */ /* 0x000fea0003800000 */
[----:B------:R-:W0:Y:S01]  /*0090*/  LDC R8, c[0x0][0x3a0] ;  /* 0x0000e800ff087b82 */ /* 0x000e220000000800 */
[----:B------:R-:W-:Y:S01]  /*00a0*/  IABS R0, R5 ;  /* 0x0000000500007213 */ /* 0x000fe20000000000 */
[----:B------:R-:W-:Y:S01]  /*00b0*/  BSSY.RECONVERGENT B0, `(.L_x_0) ;  /* 0x000005e000007945 */ /* 0x000fe20003800200 */
[----:B------:R-:W-:Y:S02]  /*00c0*/  IABS R18, R2 ;  /* 0x0000000200127213 */ /* 0x000fe40000000000 */
[----:B------:R-:W1:Y:S03]  /*00d0*/  I2F.RP R7, R0 ;  /* 0x0000000000077306 */ /* 0x000e660000209400 */
[----:B------:R-:W2:Y:S05]  /*00e0*/  LDC R3, c[0x0][0x3a4] ;  /* 0x0000e900ff037b82 */ /* 0x000eaa0000000800 */
[----:B-1----:R-:W1:Y:S01]  /*00f0*/  MUFU.RCP R7, R7 ;  /* 0x0000000700077308 */ /* 0x002e620000001000 */
[----:B0-----:R-:W-:-:S02]  /*0100*/  IABS R6, R8 ;  /* 0x0000000800067213 */ /* 0x001fc40000000000 */
[----:B------:R-:W-:-:S05]  /*0110*/  IADD3 R15, PT, PT, R5, -0x1, R8 ;  /* 0xffffffff050f7810 */ /* 0x000fca0007ffe008 */
[----:B------:R-:W0:Y:S01]  /*0120*/  I2F.RP R14, R6 ;  /* 0x00000006000e7306 */ /* 0x000e220000209400 */
[----:B--2---:R-:W-:Y:S02]  /*0130*/  IABS R9, R3 ;  /* 0x0000000300097213 */ /* 0x004fe40000000000 */
[----:B------:R-:W-:-:S05]  /*0140*/  IADD3 R4, PT, PT, R4, -0x1, R3 ;  /* 0xffffffff04047810 */ /* 0x000fca0007ffe003 */
[----:B------:R-:W2:Y:S01]  /*0150*/  I2F.RP R16, R9 ;  /* 0x0000000900107306 */ /* 0x000ea20000209400 */
[----:B-1----:R-:W-:-:S07]  /*0160*/  VIADD R10, R7, 0xffffffe ;  /* 0x0ffffffe070a7836 */ /* 0x002fce0000000000 */
[----:B0-----:R-:W0:Y:S08]  /*0170*/  MUFU.RCP R14, R14 ;  /* 0x0000000e000e7308 */ /* 0x001e300000001000 */
[----:B------:R1:W-:Y:S08]  /*0180*/  F2I.FTZ.U32.TRUNC.NTZ R11, R10 ;  /* 0x0000000a000b7305 */ /* 0x0003f0000021f000 */
[----:B--2---:R-:W-:Y:S01]  /*0190*/  MUFU.RCP R16, R16 ;  /* 0x0000001000107308 */ /* 0x004fe20000001000 */
[----:B0-----:R-:W-:-:S02]  /*01a0*/  VIADD R12, R14, 0xffffffe ;  /* 0x0ffffffe0e0c7836 */ /* 0x001fc40000000000 */
[----:B-1----:R-:W-:-:S05]  /*01b0*/  IMAD.MOV.U32 R10, RZ, RZ, RZ ;  /* 0x000000ffff0a7224 */ /* 0x002fca00078e00ff */
[----:B------:R0:W1:Y:S02]  /*01c0*/  F2I.FTZ.U32.TRUNC.NTZ R13, R12 ;  /* 0x0000000c000d7305 */ /* 0x000064000021f000 */
[----:B0-----:R-:W-:Y:S02]  /*01d0*/  IMAD.MOV.U32 R12, RZ, RZ, RZ ;  /* 0x000000ffff0c7224 */ /* 0x001fe400078e00ff */
[----:B-1----:R-:W-:-:S04]  /*01e0*/  IMAD.MOV R17, RZ, RZ, -R13 ;  /* 0x000000ffff117224 */ /* 0x002fc800078e0a0d */
[----:B------:R-:W-:Y:S01]  /*01f0*/  IMAD R7, R17, R6, RZ ;  /* 0x0000000611077224 */ /* 0x000fe200078e02ff */
[----:B------:R-:W-:Y:S02]  /*0200*/  IABS R17, R15 ;  /* 0x0000000f00117213 */ /* 0x000fe40000000000 */
[----:B------:R-:W-:Y:S01]  /*0210*/  LOP3.LUT R15, R15, R8, RZ, 0x3c, !PT ;  /* 0x000000080f0f7212 */ /* 0x000fe200078e3cff */
[----:B------:R-:W-:-:S03]  /*0220*/  IMAD.HI.U32 R12, R13, R7, R12 ;  /* 0x000000070d0c7227 */ /* 0x000fc600078e000c */
[----:B------:R-:W-:Y:S01]  /*0230*/  ISETP.GE.AND P3, PT, R15, RZ, PT ;  /* 0x000000ff0f00720c */ /* 0x000fe20003f66270 */
[----:B------:R-:W-:Y:S02]  /*0240*/  IMAD.MOV R13, RZ, RZ, -R11 ;  /* 0x000000ffff0d7224 */ /* 0x000fe400078e0a0b */
[----:B------:R-:W-:-:S04]  /*0250*/  IMAD.HI.U32 R12, R12, R17, RZ ;  /* 0x000000110c0c7227 */ /* 0x000fc800078e00ff */
[----:B------:R-:W-:Y:S02]  /*0260*/  IMAD R13, R13, R0, RZ ;  /* 0x000000000d0d7224 */ /* 0x000fe400078e02ff */
[----:B------:R-:W-:Y:S02]  /*0270*/  IMAD.MOV R14, RZ, RZ, -R12 ;  /* 0x000000ffff0e7224 */ /* 0x000fe400078e0a0c */
[----:B------:R-:W-:Y:S02]  /*0280*/  VIADD R7, R16, 0xffffffe ;  /* 0x0ffffffe10077836 */ /* 0x000fe40000000000 */
[----:B------:R-:W-:-:S04]  /*0290*/  IMAD.HI.U32 R10, R11, R13, R10 ;  /* 0x0000000d0b0a7227 */ /* 0x000fc800078e000a */
[----:B------:R-:W-:Y:S01]  /*02a0*/  IMAD.MOV.U32 R11, RZ, RZ, R18 ;  /* 0x000000ffff0b7224 */ /* 0x000fe200078e0012 */
[----:B------:R-:W0:Y:S01]  /*02b0*/  F2I.FTZ.U32.TRUNC.NTZ R7, R7 ;  /* 0x0000000700077305 */ /* 0x000e22000021f000 */
[----:B------:R-:W-:Y:S02]  /*02c0*/  IMAD R13, R6, R14, R17 ;  /* 0x0000000e060d7224 */ /* 0x000fe400078e0211 */
[----:B------:R-:W-:-:S03]  /*02d0*/  IMAD.HI.U32 R10, R10, R11, RZ ;  /* 0x0000000b0a0a7227 */ /* 0x000fc600078e00ff */
[----:B------:R-:W-:Y:S02]  /*02e0*/  ISETP.GT.U32.AND P1, PT, R6, R13, PT ;  /* 0x0000000d0600720c */ /* 0x000fe40003f24070 */
[----:B------:R-:W-:-:S05]  /*02f0*/  IADD3 R14, PT, PT, -R10, RZ, RZ ;  /* 0x000000ff0a0e7210 */ /* 0x000fca0007ffe1ff */
[----:B------:R-:W-:Y:S02]  /*0300*/  IMAD R11, R0, R14, R11 ;  /* 0x0000000e000b7224 */ /* 0x000fe400078e020b */
[----:B0-----:R-:W-:-:S03]  /*0310*/  IMAD.MOV R16, RZ, RZ, -R7 ;  /* 0x000000ffff107224 */ /* 0x001fc600078e0a07 */
[----:B------:R-:W-:Y:S01]  /*0320*/  ISETP.GT.U32.AND P0, PT, R0, R11, PT ;  /* 0x0000000b0000720c */ /* 0x000fe20003f04070 */
[----:B------:R-:W-:Y:S02]  /*0330*/  @!P1 IMAD.IADD R13, R13, 0x1, -R6 ;  /* 0x000000010d0d9824 */ /* 0x000fe400078e0a06 */
[----:B------:R-:W-:Y:S02]  /*0340*/  IMAD.MOV.U32 R14, RZ, RZ, R16 ;  /* 0x000000ffff0e7224 */ /* 0x000fe400078e0010 */
[----:B------:R-:W-:Y:S01]  /*0350*/  @!P1 VIADD R12, R12, 0x1 ;  /* 0x000000010c0c9836 */ /* 0x000fe20000000000 */
[----:B------:R-:W-:Y:S01]  /*0360*/  ISETP.GE.U32.AND P2, PT, R13, R6, PT ;  /* 0x000000060d00720c */ /* 0x000fe20003f46070 */
[----:B------:R-:W-:Y:S01]  /*0370*/  IMAD R17, R14, R9, RZ ;  /* 0x000000090e117224 */ /* 0x000fe200078e02ff */
[----:B------:R-:W-:Y:S01]  /*0380*/  IABS R13, R4 ;  /* 0x00000004000d7213 */ /* 0x000fe20000000000 */
[----:B------:R-:W-:Y:S01]  /*0390*/  IMAD.MOV.U32 R6, RZ, RZ, RZ ;  /* 0x000000ffff067224 */ /* 0x000fe200078e00ff */
[----:B------:R-:W-:-:S02]  /*03a0*/  ISETP.NE.AND P1, PT, R8, RZ, PT ;  /* 0x000000ff0800720c */ /* 0x000fc40003f25270 */
[----:B------:R-:W-:Y:S01]  /*03b0*/  LOP3.LUT R4, R4, R3, RZ, 0x3c, !PT ;  /* 0x0000000304047212 */ /* 0x000fe200078e3cff */
[----:B------:R-:W-:-:S04]  /*03c0*/  IMAD.HI.U32 R6, R7, R17, R6 ;  /* 0x0000001107067227 */ /* 0x000fc800078e0006 */
[----:B------:R-:W-:Y:S02]  /*03d0*/  @!P0 IMAD.IADD R11, R11, 0x1, -R0 ;  /* 0x000000010b0b8824 */ /* 0x000fe400078e0a00 */
[----:B------:R-:W-:Y:S01]  /*03e0*/  IMAD.HI.U32 R7, R6, R13, RZ ;  /* 0x0000000d06077227 */ /* 0x000fe200078e00ff */
[----:B------:R-:W-:-:S03]  /*03f0*/  LOP3.LUT R6, R2, R5, RZ, 0x3c, !PT ;  /* 0x0000000502067212 */ /* 0x000fc600078e3cff */
[----:B------:R-:W-:Y:S01]  /*0400*/  @P2 VIADD R12, R12, 0x1 ;  /* 0x000000010c0c2836 */ /* 0x000fe20000000000 */
[----:B------:R-:W-:Y:S01]  /*0410*/  ISETP.GE.U32.AND P2, PT, R11, R0, PT ;  /* 0x000000000b00720c */ /* 0x000fe20003f46070 */
[----:B------:R-:W-:Y:S02]  /*0420*/  IMAD.MOV R0, RZ, RZ, -R7 ;  /* 0x000000ffff007224 */ /* 0x000fe400078e0a07 */
[----:B------:R-:W-:Y:S01]  /*0430*/  @!P0 VIADD R10, R10, 0x1 ;  /* 0x000000010a0a8836 */ /* 0x000fe20000000000 */
[----:B------:R-:W-:Y:S01]  /*0440*/  @!P3 IADD3 R12, PT, PT, -R12, RZ, RZ ;  /* 0x000000ff0c0cb210 */ /* 0x000fe20007ffe1ff */
[----:B------:R-:W-:Y:S01]  /*0450*/  IMAD R0, R9, R0, R13 ;  /* 0x0000000009007224 */ /* 0x000fe200078e020d */
[----:B------:R-:W-:Y:S02]  /*0460*/  ISETP.GE.AND P3, PT, R6, RZ, PT ;  /* 0x000000ff0600720c */ /* 0x000fe40003f66270 */
[----:B------:R-:W-:Y:S02]  /*0470*/  @!P1 LOP3.LUT R12, RZ, R8, RZ, 0x33, !PT ;  /* 0x00000008ff0c9212 */ /* 0x000fe400078e33ff */
[----:B------:R-:W-:-:S02]  /*0480*/  ISETP.NE.AND P1, PT, R5, RZ, PT ;  /* 0x000000ff0500720c */ /* 0x000fc40003f25270 */
[----:B------:R-:W-:Y:S01]  /*0490*/  ISETP.GT.U32.AND P0, PT, R9, R0, PT ;  /* 0x000000000900720c */ /* 0x000fe20003f04070 */
[----:B------:R-:W-:Y:S01]  /*04a0*/  @P2 VIADD R10, R10, 0x1 ;  /* 0x000000010a0a2836 */ /* 0x000fe20000000000 */
[----:B------:R-:W-:-:S03]  /*04b0*/  I2FP.F32.S32 R11, R12 ;  /* 0x0000000c000b7245 */ /* 0x000fc60000201400 */
[----:B------:R-:W-:Y:S01]  /*04c0*/  IMAD.MOV.U32 R6, RZ, RZ, R10 ;  /* 0x000000ffff067224 */ /* 0x000fe200078e000a */
[----:B------:R-:W0:Y:S03]  /*04d0*/  MUFU.RCP R8, R11 ;  /* 0x0000000b00087308 */ /* 0x000e260000001000 */
[----:B------:R-:W-:Y:S02]  /*04e0*/  @!P3 IMAD.MOV R6, RZ, RZ, -R6 ;  /* 0x000000ffff06b224 */ /* 0x000fe400078e0a06 */
[----:B------:R-:W-:Y:S02]  /*04f0*/  @!P1 LOP3.LUT R6, RZ, R5, RZ, 0x33, !PT ;  /* 0x00000005ff069212 */ /* 0x000fe400078e33ff */
[----:B------:R-:W-:Y:S01]  /*0500*/  @!P0 IMAD.IADD R0, R0, 0x1, -R9 ;  /* 0x0000000100008824 */ /* 0x000fe200078e0a09 */
[----:B------:R-:W-:Y:S01]  /*0510*/  ISETP.GE.AND P1, PT, R4, RZ, PT ;  /* 0x000000ff0400720c */ /* 0x000fe20003f26270 */
[----:B------:R-:W-:Y:S01]  /*0520*/  @!P0 VIADD R7, R7, 0x1 ;  /* 0x0000000107078836 */ /* 0x000fe20000000000 */
[----:B------:R-:W-:Y:S01]  /*0530*/  ISETP.NE.AND P0, PT, R3, RZ, PT ;  /* 0x000000ff0300720c */ /* 0x000fe20003f05270 */
[----:B------:R-:W-:Y:S01]  /*0540*/  IMAD.MOV R10, RZ, RZ, -R6 ;  /* 0x000000ffff0a7224 */ /* 0x000fe200078e0a06 */
[----:B------:R-:W-:-:S03]  /*0550*/  ISETP.GE.U32.AND P2, PT, R0, R9, PT ;  /* 0x000000090000720c */ /* 0x000fc60003f46070 */
[----:B------:R-:W-:Y:S02]  /*0560*/  IMAD R0, R5, R10, R2 ;  /* 0x0000000a05007224 */ /* 0x000fe400078e0202 */
[----:B0-----:R-:W-:-:S03]  /*0570*/  FFMA R5, -R11, R8, 1 ;  /* 0x3f8000000b057423 */ /* 0x001fc60000000108 */
[----:B------:R-:W-:Y:S01]  /*0580*/  I2FP.F32.S32 R0, R0 ;  /* 0x0000000000007245 */ /* 0x000fe20000201400 */
[----:B------:R-:W-:-:S04]  /*0590*/  FFMA R9, R8, R5, R8 ;  /* 0x0000000508097223 */ /* 0x000fc80000000008 */
[----:B------:R-:W-:Y:S01]  /*05a0*/  FADD R0, R0, 0.5 ;  /* 0x3f00000000007421 */ /* 0x000fe20000000000 */
[----:B------:R-:W-:-:S03]  /*05b0*/  @P2 VIADD R7, R7, 0x1 ;  /* 0x0000000107072836 */ /* 0x000fc60000000000 */
[----:B------:R-:W0:Y:S01]  /*05c0*/  FCHK P2, R0, R11 ;  /* 0x0000000b00007302 */ /* 0x000e220000040000 */
[----:B------:R-:W-:Y:S01]  /*05d0*/  FFMA R4, R0, R9, RZ ;  /* 0x0000000900047223 */ /* 0x000fe200000000ff */
[----:B------:R-:W-:-:S03]  /*05e0*/  MOV R5, R7 ;  /* 0x0000000700057202 */ /* 0x000fc60000000f00 */
[----:B------:R-:W-:Y:S02]  /*05f0*/  FFMA R7, -R11, R4, R0 ;  /* 0x000000040b077223 */ /* 0x000fe40000000100 */
[----:B------:R-:W-:Y:S01]  /*0600*/  @!P1 IMAD.MOV R5, RZ, RZ, -R5 ;  /* 0x000000ffff059224 */ /* 0x000fe200078e0a05 */
[----:B------:R-:W-:Y:S01]  /*0610*/  @!P0 LOP3.LUT R5, RZ, R3, RZ, 0x33, !PT ;  /* 0x00000003ff058212 */ /* 0x000fe200078e33ff */
[----:B------:R-:W-:Y:S01]  /*0620*/  FFMA R7, R9, R7, R4 ;  /* 0x0000000709077223 */ /* 0x000fe20000000004 */
[----:B------:R-:W-:Y:S01]  /*0630*/  IMAD.MOV.U32 R4, RZ, RZ, RZ ;  /* 0x000000ffff047224 */ /* 0x000fe200078e00ff */
[----:B0-----:R-:W-:Y:S06]  /*0640*/  @!P2 BRA `(.L_x_1) ;  /* 0x000000000010a947 */ /* 0x001fec0003800000 */
[----:B------:R-:W-:Y:S01]  /*0650*/  IMAD.MOV.U32 R3, RZ, RZ, R11 ;  /* 0x000000ffff037224 */ /* 0x000fe200078e000b */
[----:B------:R-:W-:-:S07]  /*0660*/  MOV R8, 0x680 ;  /* 0x0000068000087802 */ /* 0x000fce0000000f00 */
[----:B------:R-:W-:Y:S05]  /*0670*/  CALL.REL.NOINC `($__internal_0_$__cuda_sm3x_div_rn_noftz_f32_slowpath) ;  /* 0x0000000800387944 */ /* 0x000fea0003c00000 */
[----:B------:R-:W-:-:S07]  /*0680*/  IMAD.MOV.U32 R7, RZ, RZ, R0 ;  /* 0x000000ffff077224 */ /* 0x000fce00078e0000 */
.L_x_1:
[----:B------:R-:W-:Y:S05]  /*0690*/  BSYNC.RECONVERGENT B0 ;  /* 0x0000000000007941 */ /* 0x000fea0003800200 */
.L_x_0:
[----:B------:R-:W-:Y:S01]  /*06a0*/  I2FP.F32.S32 R9, R5 ;  /* 0x0000000500097245 */ /* 0x000fe20000201400 */
[----:B------:R-:W-:Y:S01]  /*06b0*/  BSSY.RECONVERGENT B0, `(.L_x_2) ;  /* 0x0000010000007945 */ /* 0x000fe20003800200 */
[----:B------:R-:W-:Y:S01]  /*06c0*/  I2FP.F32.S32 R0, R6 ;  /* 0x0000000600007245 */ /* 0x000fe20000201400 */
[----:B------:R-:W-:Y:S01]  /*06d0*/  FADD R5, R7, -0.5 ;  /* 0xbf00000007057421 */ /* 0x000fe20000000000 */
[----:B------:R-:W0:Y:S03]  /*06e0*/  MUFU.RCP R3, R9 ;  /* 0x0000000900037308 */ /* 0x000e260000001000 */
[----:B------:R-:W-:-:S05]  /*06f0*/  FADD R0, R0, 0.5 ;  /* 0x3f00000000007421 */ /* 0x000fca0000000000 */
[----:B------:R-:W1:Y:S01]  /*0700*/  FCHK P0, R0, R9 ;  /* 0x0000000900007302 */ /* 0x000e620000000000 */
[----:B0-----:R-:W-:-:S04]  /*0710*/  FFMA R6, -R9, R3, 1 ;  /* 0x3f80000009067423 */ /* 0x001fc80000000103 */
[----:B------:R-:W-:-:S04]  /*0720*/  FFMA R3, R3, R6, R3 ;  /* 0x0000000603037223 */ /* 0x000fc80000000003 */
[----:B------:R-:W-:-:S04]  /*0730*/  FFMA R6, R0, R3, RZ ;  /* 0x0000000300067223 */ /* 0x000fc800000000ff */
[----:B------:R-:W-:-:S04]  /*0740*/  FFMA R8, -R9, R6, R0 ;  /* 0x0000000609087223 */ /* 0x000fc80000000100 */
[----:B------:R-:W-:Y:S01]  /*0750*/  FFMA R3, R3, R8, R6 ;  /* 0x0000000803037223 */ /* 0x000fe20000000006 */
[----:B-1----:R-:W-:Y:S06]  /*0760*/  @!P0 BRA `(.L_x_3) ;  /* 0x0000000000108947 */ /* 0x002fec0003800000 */
[----:B------:R-:W-:Y:S01]  /*0770*/  IMAD.MOV.U32 R3, RZ, RZ, R9 ;  /* 0x000000ffff037224 */ /* 0x000fe200078e0009 */
[----:B------:R-:W-:-:S07]  /*0780*/  MOV R8, 0x7a0 ;  /* 0x000007a000087802 */ /* 0x000fce0000000f00 */
[----:B------:R-:W-:Y:S05]  /*0790*/  CALL.REL.NOINC `($__internal_0_$__cuda_sm3x_div_rn_noftz_f32_slowpath) ;  /* 0x0000000400f07944 */ /* 0x000fea0003c00000 */
[----:B------:R-:W-:-:S07]  /*07a0*/  IMAD.MOV.U32 R3, RZ, RZ, R0 ;  /* 0x000000ffff037224 */ /* 0x000fce00078e0000 */
.L_x_3:
[----:B------:R-:W-:Y:S05]  /*07b0*/  BSYNC.RECONVERGENT B0 ;  /* 0x0000000000007941 */ /* 0x000fea0003800200 */
.L_x_2:
[----:B------:R-:W0:Y:S01]  /*07c0*/  F2I.FLOOR.NTZ R11, R5 ;  /* 0x00000005000b7305 */ /* 0x000e220000207100 */
[----:B------:R-:W-:Y:S01]  /*07d0*/  FADD R6, R3, -0.5 ;  /* 0xbf00000003067421 */ /* 0x000fe20000000000 */
[----:B------:R-:W-:Y:S01]  /*07e0*/  BSSY.RECONVERGENT B0, `(.L_x_4) ;  /* 0x0000010000007945 */ /* 0x000fe20003800200 */
[----:B------:R-:W-:Y:S01]  /*07f0*/  CS2R R8, SRZ ;  /* 0x0000000000087805 */ /* 0x000fe2000001ff00 */
[----:B------:R-:W-:-:S04]  /*0800*/  IMAD.MOV.U32 R10, RZ, RZ, RZ ;  /* 0x000000ffff0a7224 */ /* 0x000fc800078e00ff */
[----:B------:R-:W1:Y:S01]  /*0810*/  F2I.FLOOR.NTZ R7, R6 ;  /* 0x0000000600077305 */ /* 0x000e620000207100 */
[----:B0-----:R-:W-:Y:S02]  /*0820*/  ISETP.GE.AND P0, PT, R11, RZ, PT ;  /* 0x000000ff0b00720c */ /* 0x001fe40003f06270 */
[----:B-1----:R-:W-:-:S11]  /*0830*/  ISETP.GE.AND P1, PT, R7, RZ, PT ;  /* 0x000000ff0700720c */ /* 0x002fd60003f26270 */
[----:B------:R-:W-:Y:S05]  /*0840*/  @!P0 BRA `(.L_x_5) ;  /* 0x0000000000248947 */ /* 0x000fea0003800000 */
[----:B------:R-:W0:Y:S02]  /*0850*/  LDCU UR4, c[0x0][0x3a0] ;  /* 0x00007400ff0477ac */ /* 0x000e240008000800 */
[----:B0-----:R-:W-:-:S06]  /*0860*/  UIADD3 UR4, UPT, UPT, UR4, -0x1, URZ ;  /* 0xffffffff04047890 */ /* 0x001fcc000fffe0ff */
[----:B------:R-:W-:Y:S01]  /*0870*/  ISETP.GE.AND P0, PT, R11, UR4, PT ;  /* 0x000000040b007c0c */ /* 0x000fe2000bf06270 */
[----:B------:R-:W-:Y:S01]  /*0880*/  IMAD.U32 R9, RZ, RZ, UR4 ;  /* 0x00000004ff097e24 */ /* 0x000fe2000f8e00ff */
[----:B------:R-:W-:-:S11]  /*0890*/  MOV R8, UR4 ;  /* 0x0000000400087c02 */ /* 0x000fd60008000f00 */
[----:B------:R-:W-:Y:S01]  /*08a0*/  @!P0 I2FP.F32.S32 R0, R11 ;  /* 0x0000000b00008245 */ /* 0x000fe20000201400 */
[----:B------:R-:W-:Y:S02]  /*08b0*/  @!P0 VIADD R9, R11, 0x1 ;  /* 0x000000010b098836 */ /* 0x000fe40000000000 */
[----:B------:R-:W-:Y:S02]  /*08c0*/  @!P0 IMAD.MOV.U32 R8, RZ, RZ, R11 ;  /* 0x000000ffff088224 */ /* 0x000fe400078e000b */
[----:B------:R-:W-:-:S07]  /*08d0*/  @!P0 FADD.SAT R4, R5, -R0 ;  /* 0x8000000005048221 */ /* 0x000fce0000002000 */
.L_x_5:
[----:B------:R-:W-:Y:S05]  /*08e0*/  BSYNC.RECONVERGENT B0 ;  /* 0x0000000000007941 */ /* 0x000fea0003800200 */
.L_x_4:
[----:B------:R-:W-:Y:S01]  /*08f0*/  BSSY.RECONVERGENT B0, `(.L_x_6) ;  /* 0x000000d000007945 */ /* 0x000fe20003800200 */
[----:B------:R-:W-:Y:S02]  /*0900*/  IMAD.MOV.U32 R0, RZ, RZ, RZ ;  /* 0x000000ffff007224 */ /* 0x000fe400078e00ff */
[----:B------:R-:W-:Y:S01]  /*0910*/  IMAD.MOV.U32 R5, RZ, RZ, RZ ;  /* 0x000000ffff057224 */ /* 0x000fe200078e00ff */
[----:B------:R-:W-:Y:S06]  /*0920*/  @!P1 BRA `(.L_x_7) ;  /* 0x0000000000249947 */ /* 0x000fec0003800000 */
[----:B------:R-:W0:Y:S02]  /*0930*/  LDCU UR4, c[0x0][0x3a4] ;  /* 0x00007480ff0477ac */ /* 0x000e240008000800 */
[----:B0-----:R-:W-:-:S06]  /*0940*/  UIADD3 UR4, UPT, UPT, UR4, -0x1, URZ ;  /* 0xffffffff04047890 */ /* 0x001fcc000fffe0ff */
[----:B------:R-:W-:Y:S01]  /*0950*/  ISETP.GE.AND P0, PT, R7, UR4, PT ;  /* 0x0000000407007c0c */ /* 0x000fe2000bf06270 */
[----:B------:R-:W-:Y:S02]  /*0960*/  IMAD.U32 R5, RZ, RZ, UR4 ;  /* 0x00000004ff057e24 */ /* 0x000fe4000f8e00ff */
[----:B------:R-:W-:-:S10]  /*0970*/  IMAD.U32 R10, RZ, RZ, UR4 ;  /* 0x00000004ff0a7e24 */ /* 0x000fd4000f8e00ff */
[-C--:B------:R-:W-:Y:S01]  /*0980*/  @!P0 I2FP.F32.S32 R3, R7.reuse ;  /* 0x0000000700038245 */ /* 0x080fe20000201400 */
[----:B------:R-:W-:Y:S01]  /*0990*/  @!P0 VIADD R5, R7, 0x1 ;  /* 0x0000000107058836 */ /* 0x000fe20000000000 */
[----:B------:R-:W-:-:S03]  /*09a0*/  @!P0 MOV R10, R7 ;  /* 0x00000007000a8202 */ /* 0x000fc60000000f00 */
[----:B------:R-:W-:-:S07]  /*09b0*/  @!P0 FADD.SAT R0, R6, -R3 ;  /* 0x8000000306008221 */ /* 0x000fce0000002000 */
.L_x_7:
[----:B------:R-:W-:Y:S05]  /*09c0*/  BSYNC.RECONVERGENT B0 ;  /* 0x0000000000007941 */ /* 0x000fea0003800200 */
.L_x_6:
[----:B------:R-:W0:Y:S01]  /*09d0*/  LDCU.64 UR6, c[0x0][0x388] ;  /* 0x00007100ff0677ac */ /* 0x000e220008000a00 */
[----:B------:R-:W1:Y:S01]  /*09e0*/  LDCU.64 UR4, c[0x0][0x358] ;  /* 0x00006b00ff0477ac */ /* 0x000e620008000a00 */
[----:B------:R-:W2:Y:S01]  /*09f0*/  LDCU UR8, c[0x0][0x3a0] ;  /* 0x00007400ff0877ac */ /* 0x000ea20008000800 */
[----:B0-----:R-:W-:-:S04]  /*0a00*/  IADD3 R6, P0, PT, R2, UR6, RZ ;  /* 0x0000000602067c10 */ /* 0x001fc8000ff1e0ff */
[----:B------:R-:W-:Y:S01]  /*0a10*/  LEA.HI.X.SX32 R7, R2, UR7, 0x1, P0 ;  /* 0x0000000702077c11 */ /* 0x000fe200080f0eff */
[----:B------:R-:W0:Y:S04]  /*0a20*/  LDCU.64 UR6, c[0x0][0x3a8] ;  /* 0x00007500ff0677ac */ /* 0x000e280008000a00 */
[----:B-1----:R-:W3:Y:S01]  /*0a30*/  LDG.E.U8.CONSTANT R3, desc[UR4][R6.64] ;  /* 0x0000000406037981 */ /* 0x002ee2000c1e9100 */
[C-C-:B--2---:R-:W-:Y:S02]  /*0a40*/  IMAD R18, R5.reuse, UR8, R9.reuse ;  /* 0x0000000805127c24 */ /* 0x144fe4000f8e0209 */
[----:B------:R-:W-:Y:S02]  /*0a50*/  IMAD R14, R10, UR8, R9 ;  /* 0x000000080a0e7c24 */ /* 0x000fe4000f8e0209 */
[----:B------:R-:W-:-:S02]  /*0a60*/  IMAD R16, R5, UR8, R8 ;  /* 0x0000000805107c24 */ /* 0x000fc4000f8e0208 */
[----:B------:R-:W-:Y:S02]  /*0a70*/  IMAD R12, R10, UR8, R8 ;  /* 0x000000080a0c7c24 */ /* 0x000fe4000f8e0208 */
[----:B------:R-:W-:Y:S02]  /*0a80*/  IMAD.SHL.U32 R5, R18, 0x100, RZ ;  /* 0x0000010012057824 */ /* 0x000fe400078e00ff */
[----:B------:R-:W-:Y:S02]  /*0a90*/  IMAD.SHL.U32 R9, R14, 0x100, RZ ;  /* 0x000001000e097824 */ /* 0x000fe400078e00ff */
[----:B------:R-:W-:Y:S01]  /*0aa0*/  IMAD.SHL.U32 R13, R16, 0x100, RZ ;  /* 0x00000100100d7824 */ /* 0x000fe200078e00ff */
[C---:B---3--:R-:W-:Y:S02]  /*0ab0*/  PRMT R10, R3.reuse, 0x6540, R18 ;  /* 0x00006540030a7816 */ /* 0x048fe40000000012 */
[C---:B------:R-:W-:Y:S02]  /*0ac0*/  PRMT R8, R3.reuse, 0x6540, R14 ;  /* 0x0000654003087816 */ /* 0x040fe4000000000e */
[----:B------:R-:W-:-:S02]  /*0ad0*/  PRMT R6, R3, 0x6540, R16 ;  /* 0x0000654003067816 */ /* 0x000fc40000000010 */
[----:B0-----:R-:W-:Y:S02]  /*0ae0*/  IADD3 R10, P0, PT, R10, UR6, RZ ;  /* 0x000000060a0a7c10 */ /* 0x001fe4000ff1e0ff */
[----:B------:R-:W-:Y:S02]  /*0af0*/  PRMT R7, R3, 0x6540, R12 ;  /* 0x0000654003077816 */ /* 0x000fe4000000000c */
[----:B------:R-:W-:Y:S02]  /*0b00*/  IADD3 R8, P1, PT, R8, UR6, RZ ;  /* 0x0000000608087c10 */ /* 0x000fe4000ff3e0ff */
[----:B------:R-:W-:Y:S02]  /*0b10*/  IADD3 R6, P2, PT, R6, UR6, RZ ;  /* 0x0000000606067c10 */ /* 0x000fe4000ff5e0ff */
[----:B------:R-:W-:Y:S01]  /*0b20*/  LEA.HI.X.SX32 R11, R5, UR7, 0x1, P0 ;  /* 0x00000007050b7c11 */ /* 0x000fe200080f0eff */
[----:B------:R-:W-:Y:S01]  /*0b30*/  IMAD.SHL.U32 R5, R12, 0x100, RZ ;  /* 0x000001000c057824 */ /* 0x000fe200078e00ff */
[----:B------:R-:W-:-:S02]  /*0b40*/  IADD3 R12, P0, PT, R7, UR6, RZ ;  /* 0x00000006070c7c10 */ /* 0x000fc4000ff1e0ff */
[----:B------:R-:W-:Y:S01]  /*0b50*/  LEA.HI.X.SX32 R9, R9, UR7, 0x1, P1 ;  /* 0x0000000709097c11 */ /* 0x000fe200088f0eff */
[----:B------:R-:W2:Y:S01]  /*0b60*/  LDG.E.U8.CONSTANT R10, desc[UR4][R10.64] ;  /* 0x000000040a0a7981 */ /* 0x000ea2000c1e9100 */
[----:B------:R-:W-:Y:S02]  /*0b70*/  LEA.HI.X.SX32 R7, R13, UR7, 0x1, P2 ;  /* 0x000000070d077c11 */ /* 0x000fe400090f0eff */
[----:B------:R-:W-:Y:S01]  /*0b80*/  LEA.HI.X.SX32 R13, R5, UR7, 0x1, P0 ;  /* 0x00000007050d7c11 */ /* 0x000fe200080f0eff */
[----:B------:R-:W3:Y:S04]  /*0b90*/  LDG.E.U8.CONSTANT R8, desc[UR4][R8.64] ;  /* 0x0000000408087981 */ /* 0x000ee8000c1e9100 */
[----:B------:R-:W4:Y:S04]  /*0ba0*/  LDG.E.U8.CONSTANT R6, desc[UR4][R6.64] ;  /* 0x0000000406067981 */ /* 0x000f28000c1e9100 */
[----:B------:R-:W5:Y:S01]  /*0bb0*/  LDG.E.U8.CONSTANT R12, desc[UR4][R12.64] ;  /* 0x000000040c0c7981 */ /* 0x000f62000c1e9100 */
[----:B------:R-:W0:Y:S01]  /*0bc0*/  I2F.U16 R3, R3 ;  /* 0x0000000300037306 */ /* 0x000e220000101000 */
[----:B------:R-:W-:Y:S01]  /*0bd0*/  FADD R14, -R4, 1 ;  /* 0x3f800000040e7421 */ /* 0x000fe20000000100 */
[----:B0-----:R-:W-:-:S06]  /*0be0*/  FMNMX R17, R3, 1, !PT ;  /* 0x3f80000003117809 */ /* 0x001fcc0007800000 */
[----:B------:R-:W0:Y:S01]  /*0bf0*/  MUFU.RCP R16, R17 ;  /* 0x0000001100107308 */ /* 0x000e220000001000 */
[----:B------:R-:W-:Y:S01]  /*0c00*/  FADD R3, -R0, 1 ;  /* 0x3f80000000037421 */ /* 0x000fe20000000100 */
[----:B------:R-:W-:Y:S01]  /*0c10*/  BSSY.RECONVERGENT B0, `(.L_x_8) ;  /* 0x0000016000007945 */ /* 0x000fe20003800200 */
[----:B--2---:R-:W-:Y:S02]  /*0c20*/  I2FP.F32.U32 R5, R10 ;  /* 0x0000000a00057245 */ /* 0x004fe40000201000 */
[----:B---3--:R-:W-:-:S03]  /*0c30*/  I2FP.F32.U32 R15, R8 ;  /* 0x00000008000f7245 */ /* 0x008fc60000201000 */
[----:B------:R-:W-:Y:S01]  /*0c40*/  FMUL R11, R5, R4 ;  /* 0x00000004050b7220 */ /* 0x000fe20000400000 */
[----:B----4-:R-:W-:Y:S01]  /*0c50*/  I2FP.F32.U32 R10, R6 ;  /* 0x00000006000a7245 */ /* 0x010fe20000201000 */
[----:B------:R-:W-:Y:S01]  /*0c60*/  FMUL R4, R15, R4 ;  /* 0x000000040f047220 */ /* 0x000fe20000400000 */
[----:B-----5:R-:W-:-:S03]  /*0c70*/  I2FP.F32.U32 R5, R12 ;  /* 0x0000000c00057245 */ /* 0x020fc60000201000 */
[-C--:B------:R-:W-:Y:S02]  /*0c80*/  FFMA R11, R10, R14.reuse, R11 ;  /* 0x0000000e0a0b7223 */ /* 0x080fe4000000000b */
[----:B------:R-:W-:Y:S02]  /*0c90*/  FFMA R4, R5, R14, R4 ;  /* 0x0000000e05047223 */ /* 0x000fe40000000004 */
[----:B------:R-:W-:-:S04]  /*0ca0*/  FMUL R11, R11, R0 ;  /* 0x000000000b0b7220 */ /* 0x000fc80000400000 */
[----:B------:R-:W-:Y:S01]  /*0cb0*/  FFMA R0, R4, R3, R11 ;  /* 0x0000000304007223 */ /* 0x000fe2000000000b */
[----:B0-----:R-:W-:-:S03]  /*0cc0*/  FFMA R5, -R17, R16, 1 ;  /* 0x3f80000011057423 */ /* 0x001fc60000000110 */
[----:B------:R-:W0:Y:S01]  /*0cd0*/  FCHK P0, R0, R17 ;  /* 0x0000001100007302 */ /* 0x000e220000000000 */
[----:B------:R-:W-:-:S04]  /*0ce0*/  FFMA R5, R16, R5, R16 ;  /* 0x0000000510057223 */ /* 0x000fc80000000010 */
[----:B------:R-:W-:-:S04]  /*0cf0*/  FFMA R4, R0, R5, RZ ;  /* 0x0000000500047223 */ /* 0x000fc800000000ff */
[----:B------:R-:W-:-:S04]  /*0d00*/  FFMA R3, -R17, R4, R0 ;  /* 0x0000000411037223 */ /* 0x000fc80000000100 */
[----:B------:R-:W-:Y:S01]  /*0d10*/  FFMA R4, R5, R3, R4 ;  /* 0x0000000305047223 */ /* 0x000fe20000000004 */
[----:B0-----:R-:W-:Y:S06]  /*0d20*/  @!P0 BRA `(.L_x_9) ;  /* 0x0000000000108947 */ /* 0x001fec0003800000 */
[----:B------:R-:W-:Y:S01]  /*0d30*/  IMAD.MOV.U32 R3, RZ, RZ, R17 ;  /* 0x000000ffff037224 */ /* 0x000fe200078e0011 */
[----:B------:R-:W-:-:S07]  /*0d40*/  MOV R8, 0xd60 ;  /* 0x00000d6000087802 */ /* 0x000fce0000000f00 */
[----:B------:R-:W-:Y:S05]  /*0d50*/  CALL.REL.NOINC `($__internal_0_$__cuda_sm3x_div_rn_noftz_f32_slowpath) ;  /* 0x0000000000807944 */ /* 0x000fea0003c00000 */
[----:B------:R-:W-:-:S07]  /*0d60*/  IMAD.MOV.U32 R4, RZ, RZ, R0 ;  /* 0x000000ffff047224 */ /* 0x000fce00078e0000 */
.L_x_9:
[----:B------:R-:W-:Y:S05]  /*0d70*/  BSYNC.RECONVERGENT B0 ;  /* 0x0000000000007941 */ /* 0x000fea0003800200 */
.L_x_8:
[----:B------:R-:W0:Y:S01]  /*0d80*/  LDCU.64 UR6, c[0x0][0x380] ;  /* 0x00007000ff0677ac */ /* 0x000e220008000a00 */
[----:B------:R-:W-:-:S05]  /*0d90*/  IMAD R0, R2, 0x3, RZ ;  /* 0x0000000302007824 */ /* 0x000fca00078e02ff */
[----:B------:R-:W-:Y:S02]  /*0da0*/  SHF.R.S32.HI R10, RZ, 0x1f, R0 ;  /* 0x0000001fff0a7819 */ /* 0x000fe40000011400 */
[----:B0-----:R-:W-:-:S04]  /*0db0*/  IADD3 R2, P0, PT, R0, UR6, RZ ;  /* 0x0000000600027c10 */ /* 0x001fc8000ff1e0ff */
[----:B------:R-:W-:Y:S01]  /*0dc0*/  IADD3.X R3, PT, PT, R10, UR7, RZ, P0, !PT ;  /* 0x000000070a037c10 */ /* 0x000fe200087fe4ff */
[----:B------:R-:W0:Y:S04]  /*0dd0*/  LDCU.64 UR6, c[0x0][0x390] ;  /* 0x00007200ff0677ac */ /* 0x000e280008000a00 */
[----:B------:R-:W2:Y:S04]  /*0de0*/  LDG.E.U8.CONSTANT R5, desc[UR4][R2.64] ;  /* 0x0000000402057981 */ /* 0x000ea8000c1e9100 */
[----:B------:R-:W3:Y:S04]  /*0df0*/  LDG.E.U8.CONSTANT R6, desc[UR4][R2.64+0x1] ;  /* 0x0000010402067981 */ /* 0x000ee8000c1e9100 */
[----:B------:R0:W4:Y:S02]  /*0e00*/  LDG.E.U8.CONSTANT R8, desc[UR4][R2.64+0x2] ;  /* 0x0000020402087981 */ /* 0x000124000c1e9100 */
[----:B0-----:R-:W-:-:S04]  /*0e10*/  IADD3 R2, P0, PT, R0, UR6, RZ ;  /* 0x0000000600027c10 */ /* 0x001fc8000ff1e0ff */
[----:B------:R-:W-:Y:S02]  /*0e20*/  IADD3.X R3, PT, PT, R10, UR7, RZ, P0, !PT ;  /* 0x000000070a037c10 */ /* 0x000fe400087fe4ff */
[----:B--2---:R-:W-:Y:S02]  /*0e30*/  I2FP.F32.U32 R5, R5 ;  /* 0x0000000500057245 */ /* 0x004fe40000201000 */
[----:B---3--:R-:W-:-:S03]  /*0e40*/  I2FP.F32.U32 R7, R6 ;  /* 0x0000000600077245 */ /* 0x008fc60000201000 */
[----:B------:R-:W-:Y:S01]  /*0e50*/  FMUL R5, R5, R4 ;  /* 0x0000000405057220 */ /* 0x000fe20000400000 */
[----:B----4-:R-:W-:Y:S01]  /*0e60*/  I2FP.F32.U32 R9, R8 ;  /* 0x0000000800097245 */ /* 0x010fe20000201000 */
[----:B------:R-:W-:-:S03]  /*0e70*/  FMUL R7, R7, R4 ;  /* 0x0000000407077220 */ /* 0x000fc60000400000 */
[----:B------:R-:W-:Y:S01]  /*0e80*/  FMNMX R5, RZ, R5, !PT ;  /* 0x00000005ff057209 */ /* 0x000fe20007800000 */
[----:B------:R-:W-:Y:S01]  /*0e90*/  FMUL R9, R9, R4 ;  /* 0x0000000409097220 */ /* 0x000fe20000400000 */
[----:B------:R-:W-:Y:S02]  /*0ea0*/  FMNMX R7, RZ, R7, !PT ;  /* 0x00000007ff077209 */ /* 0x000fe40007800000 */
[----:B------:R-:W-:Y:S02]  /*0eb0*/  FMNMX R5, R5, 255, PT ;  /* 0x437f000005057809 */ /* 0x000fe40003800000 */
[----:B------:R-:W-:Y:S02]  /*0ec0*/  FMNMX R9, RZ, R9, !PT ;  /* 0x00000009ff097209 */ /* 0x000fe40007800000 */
[----:B------:R-:W-:Y:S02]  /*0ed0*/  FMNMX R7, R7, 255, PT ;  /* 0x437f000007077809 */ /* 0x000fe40003800000 */
[----:B------:R-:W-:Y:S01]  /*0ee0*/  FMNMX R9, R9, 255, PT ;  /* 0x437f000009097809 */ /* 0x000fe20003800000 */
[----:B------:R-:W0:Y:S08]  /*0ef0*/  F2I.S64 R4, R5 ;  /* 0x0000000500047311 */ /* 0x000e300000201900 */
[----:B------:R-:W1:Y:S01]  /*0f00*/  F2I.S64 R6, R7 ;  /* 0x0000000700067311 */ /* 0x000e620000201900 */
[----:B0-----:R-:W-:Y:S07]  /*0f10*/  STG.E.U8 desc[UR4][R2.64], R4 ;  /* 0x0000000402007986 */ /* 0x001fee000c101104 */
[----:B------:R-:W0:Y:S01]  /*0f20*/  F2I.S64 R8, R9 ;  /* 0x0000000900087311 */ /* 0x000e220000201900 */
[----:B-1----:R-:W-:Y:S04]  /*0f30*/  STG.E.U8 desc[UR4][R2.64+0x1], R6 ;  /* 0x0000010602007986 */ /* 0x002fe8000c101104 */
[----:B0-----:R-:W-:Y:S01]  /*0f40*/  STG.E.U8 desc[UR4][R2.64+0x2], R8 ;  /* 0x0000020802007986 */ /* 0x001fe2000c101104 */
[----:B------:R-:W-:Y:S05]  /*0f50*/  EXIT ;  /* 0x000000000000794d */ /* 0x000fea0003800000 */
        .weak           $__internal_0_$__cuda_sm3x_div_rn_noftz_f32_slowpath
        .type           $__internal_0_$__cuda_sm3x_div_rn_noftz_f32_slowpath,@function
        .size           $__internal_0_$__cuda_sm3x_div_rn_noftz_f32_slowpath,(.L_x_138 - $__internal_0_$__cuda_sm3x_div_rn_noftz_f32_slowpath)
$__internal_0_$__cuda_sm3x_div_rn_noftz_f32_slowpath:
[----:B------:R-:W-:Y:S01]  /*0f60*/  SHF.R.U32.HI R9, RZ, 0x17, R3 ;  /* 0x00000017ff097819 */ /* 0x000fe20000011603 */
[----:B------:R-:W-:Y:S01]  /*0f70*/  BSSY.RECONVERGENT B1, `(.L_x_10) ;  /* 0x0000062000017945 */ /* 0x000fe20003800200 */
[----:B------:R-:W-:Y:S02]  /*0f80*/  SHF.R.U32.HI R7, RZ, 0x17, R0 ;  /* 0x00000017ff077819 */ /* 0x000fe40000011600 */
[----:B------:R-:W-:Y:S02]  /*0f90*/  LOP3.LUT R14, R9, 0xff, RZ, 0xc0, !PT ;  /* 0x000000ff090e7812 */ /* 0x000fe400078ec0ff */
[----:B------:R-:W-:-:S03]  /*0fa0*/  LOP3.LUT R12, R7, 0xff, RZ, 0xc0, !PT ;  /* 0x000000ff070c7812 */ /* 0x000fc600078ec0ff */
[----:B------:R-:W-:Y:S01]  /*0fb0*/  VIADD R10, R14, 0xffffffff ;  /* 0xffffffff0e0a7836 */ /* 0x000fe20000000000 */
[----:B------:R-:W-:-:S04]  /*0fc0*/  IADD3 R9, PT, PT, R12, -0x1, RZ ;  /* 0xffffffff0c097810 */ /* 0x000fc80007ffe0ff */
[----:B------:R-:W-:-:S04]  /*0fd0*/  ISETP.GT.U32.AND P0, PT, R10, 0xfd, PT ;  /* 0x000000fd0a00780c */ /* 0x000fc80003f04070 */
[----:B------:R-:W-:-:S13]  /*0fe0*/  ISETP.GT.U32.OR P0, PT, R9, 0xfd, P0 ;  /* 0x000000fd0900780c */ /* 0x000fda0000704470 */
[----:B------:R-:W-:Y:S01]  /*0ff0*/  @!P0 IMAD.MOV.U32 R7, RZ, RZ, RZ ;  /* 0x000000ffff078224 */ /* 0x000fe200078e00ff */
[----:B------:R-:W-:Y:S06]  /*1000*/  @!P0 BRA `(.L_x_11) ;  /* 0x00000000005c8947 */ /* 0x000fec0003800000 */
[----:B------:R-:W-:Y:S02]  /*1010*/  FSETP.GTU.FTZ.AND P0, PT, |R0|, +INF , PT ;  /* 0x7f8000000000780b */ /* 0x000fe40003f1c200 */
[----:B------:R-:W-:-:S04]  /*1020*/  FSETP.GTU.FTZ.AND P1, PT, |R3|, +INF , PT ;  /* 0x7f8000000300780b */ /* 0x000fc80003f3c200 */
[----:B------:R-:W-:-:S13]  /*1030*/  PLOP3.LUT P0, PT, P0, P1, PT, 0xf8, 0x8f ;  /* 0x00000000008f781c */ /* 0x000fda0000703f70 */
[----:B------:R-:W-:Y:S05]  /*1040*/  @P0 BRA `(.L_x_12) ;  /* 0x00000004004c0947 */ /* 0x000fea0003800000 */
[----:B------:R-:W-:-:S13]  /*1050*/  LOP3.LUT P0, RZ, R3, 0x7fffffff, R0, 0xc8, !PT ;  /* 0x7fffffff03ff7812 */ /* 0x000fda000780c800 */
[----:B------:R-:W-:Y:S05]  /*1060*/  @!P0 BRA `(.L_x_13) ;  /* 0x00000004003c8947 */ /* 0x000fea0003800000 */
[C---:B------:R-:W-:Y:S02]  /*1070*/  FSETP.NEU.FTZ.AND P1, PT, |R0|.reuse, +INF , PT ;  /* 0x7f8000000000780b */ /* 0x040fe40003f3d200 */
[----:B------:R-:W-:Y:S02]  /*1080*/  FSETP.NEU.FTZ.AND P2, PT, |R3|, +INF , PT ;  /* 0x7f8000000300780b */ /* 0x000fe40003f5d200 */
[----:B------:R-:W-:-:S11]  /*1090*/  FSETP.NEU.FTZ.AND P0, PT, |R0|, +INF , PT ;  /* 0x7f8000000000780b */ /* 0x000fd60003f1d200 */
[----:B------:R-:W-:Y:S05]  /*10a0*/  @!P2 BRA !P1, `(.L_x_13) ;  /* 0x00000004002ca947 */ /* 0x000fea0004800000 */
[----:B------:R-:W-:-:S04]  /*10b0*/  LOP3.LUT P1, RZ, R0, 0x7fffffff, RZ, 0xc0, !PT ;  /* 0x7fffffff00ff7812 */ /* 0x000fc8000782c0ff */
[----:B------:R-:W-:-:S13]  /*10c0*/  PLOP3.LUT P1, PT, P2, P1, PT, 0x2f, 0xf2 ;  /* 0x0000000000f2781c */ /* 0x000fda0001722577 */
[----:B------:R-:W-:Y:S05]  /*10d0*/  @P1 BRA `(.L_x_14) ;  /* 0x0000000400181947 */ /* 0x000fea0003800000 */
[----:B------:R-:W-:-:S04]  /*10e0*/  LOP3.LUT P1, RZ, R3, 0x7fffffff, RZ, 0xc0, !PT ;  /* 0x7fffffff03ff7812 */ /* 0x000fc8000782c0ff */
[----:B------:R-:W-:-:S13]  /*10f0*/  PLOP3.LUT P0, PT, P0, P1, PT, 0x2f, 0xf2 ;  /* 0x0000000000f2781c */ /* 0x000fda0000702577 */
[----:B------:R-:W-:Y:S05]  /*1100*/  @P0 BRA `(.L_x_15) ;  /* 0x0000000400000947 */ /* 0x000fea0003800000 */
[----:B------:R-:W-:Y:S02]  /*1110*/  ISETP.GE.AND P0, PT, R9, RZ, PT ;  /* 0x000000ff0900720c */ /* 0x000fe40003f06270 */
[----:B------:R-:W-:-:S11]  /*1120*/  ISETP.GE.AND P1, PT, R10, RZ, PT ;  /* 0x000000ff0a00720c */ /* 0x000fd60003f26270 */
[----:B------:R-:W-:Y:S02]  /*1130*/  @P0 IMAD.MOV.U32 R7, RZ, RZ, RZ ;  /* 0x000000ffff070224 */ /* 0x000fe400078e00ff */
[----:B------:R-:W-:Y:S01]  /*1140*/  @!P0 FFMA R0, R0, 1.84467440737095516160e+19, RZ ;  /* 0x5f80000000008823 */ /* 0x000fe200000000ff */
[----:B------:R-:W-:Y:S02]  /*1150*/  @!P0 IMAD.MOV.U32 R7, RZ, RZ, -0x40 ;  /* 0xffffffc0ff078424 */ /* 0x000fe400078e00ff */
[----:B------:R-:W-:Y:S02]  /*1160*/  @!P1 FFMA R3, R3, 1.84467440737095516160e+19, RZ ;  /* 0x5f80000003039823 */ /* 0x000fe400000000ff */
[----:B------:R-:W-:-:S07]  /*1170*/  @!P1 VIADD R7, R7, 0x40 ;  /* 0x0000004007079836 */ /* 0x000fce0000000000 */
.L_x_11:
[----:B------:R-:W-:Y:S01]  /*1180*/  LEA R10, R14, 0xc0800000, 0x17 ;  /* 0xc08000000e0a7811 */ /* 0x000fe200078eb8ff */
[----:B------:R-:W-:Y:S04]  /*1190*/  BSSY.RECONVERGENT B2, `(.L_x_16) ;  /* 0x0000036000027945 */ /* 0x000fe80003800200 */
[----:B------:R-:W-:Y:S02]  /*11a0*/  IMAD.IADD R10, R3, 0x1, -R10 ;  /* 0x00000001030a7824 */ /* 0x000fe400078e0a0a */
[----:B------:R-:W-:Y:S02]  /*11b0*/  VIADD R3, R12, 0xffffff81 ;  /* 0xffffff810c037836 */ /* 0x000fe40000000000 */
[----:B------:R0:W1:Y:S01]  /*11c0*/  MUFU.RCP R9, R10 ;  /* 0x0000000a00097308 */ /* 0x0000620000001000 */
[----:B------:R-:W-:Y:S01]  /*11d0*/  FADD.FTZ R11, -R10, -RZ ;  /* 0x800000ff0a0b7221 */ /* 0x000fe20000010100 */
[C---:B------:R-:W-:Y:S01]  /*11e0*/  IMAD R0, R3.reuse, -0x800000, R0 ;  /* 0xff80000003007824 */ /* 0x040fe200078e0200 */
[----:B0-----:R-:W-:-:S05]  /*11f0*/  IADD3 R10, PT, PT, R3, 0x7f, -R14 ;  /* 0x0000007f030a7810 */ /* 0x001fca0007ffe80e */
[----:B------:R-:W-:Y:S02]  /*1200*/  IMAD.IADD R10, R10, 0x1, R7 ;  /* 0x000000010a0a7824 */ /* 0x000fe400078e0207 */
[----:B-1----:R-:W-:-:S04]  /*1210*/  FFMA R12, R9, R11, 1 ;  /* 0x3f800000090c7423 */ /* 0x002fc8000000000b */
[----:B------:R-:W-:-:S04]  /*1220*/  FFMA R16, R9, R12, R9 ;  /* 0x0000000c09107223 */ /* 0x000fc80000000009 */
[----:B------:R-:W-:-:S04]  /*1230*/  FFMA R9, R0, R16, RZ ;  /* 0x0000001000097223 */ /* 0x000fc800000000ff */
[----:B------:R-:W-:-:S04]  /*1240*/  FFMA R12, R11, R9, R0 ;  /* 0x000000090b0c7223 */ /* 0x000fc80000000000 */
[----:B------:R-:W-:-:S04]  /*1250*/  FFMA R9, R16, R12, R9 ;  /* 0x0000000c10097223 */ /* 0x000fc80000000009 */
[----:B------:R-:W-:-:S04]  /*1260*/  FFMA R12, R11, R9, R0 ;  /* 0x000000090b0c7223 */ /* 0x000fc80000000000 */
[----:B------:R-:W-:-:S05]  /*1270*/  FFMA R0, R16, R12, R9 ;  /* 0x0000000c10007223 */ /* 0x000fca0000000009 */
[----:B------:R-:W-:-:S04]  /*1280*/  SHF.R.U32.HI R3, RZ, 0x17, R0 ;  /* 0x00000017ff037819 */ /* 0x000fc80000011600 */
[----:B------:R-:W-:-:S04]  /*1290*/  LOP3.LUT R3, R3, 0xff, RZ, 0xc0, !PT ;  /* 0x000000ff03037812 */ /* 0x000fc800078ec0ff */
[----:B------:R-:W-:-:S05]  /*12a0*/  IADD3 R11, PT, PT, R3, R10, RZ ;  /* 0x0000000a030b7210 */ /* 0x000fca0007ffe0ff */
[----:B------:R-:W-:-:S05]  /*12b0*/  VIADD R3, R11, 0xffffffff ;  /* 0xffffffff0b037836 */ /* 0x000fca0000000000 */
[----:B------:R-:W-:-:S13]  /*12c0*/  ISETP.GE.U32.AND P0, PT, R3, 0xfe, PT ;  /* 0x000000fe0300780c */ /* 0x000fda0003f06070 */
[----:B------:R-:W-:Y:S05]  /*12d0*/  @!P0 BRA `(.L_x_17) ;  /* 0x0000000000808947 */ /* 0x000fea0003800000 */
[----:B------:R-:W-:-:S13]  /*12e0*/  ISETP.GT.AND P0, PT, R11, 0xfe, PT ;  /* 0x000000fe0b00780c */ /* 0x000fda0003f04270 */
[----:B------:R-:W-:Y:S05]  /*12f0*/  @P0 BRA `(.L_x_18) ;  /* 0x00000000006c0947 */ /* 0x000fea0003800000 */
[----:B------:R-:W-:-:S13]  /*1300*/  ISETP.GE.AND P0, PT, R11, 0x1, PT ;  /* 0x000000010b00780c */ /* 0x000fda0003f06270 */
[----:B------:R-:W-:Y:S05]  /*1310*/  @P0 BRA `(.L_x_19) ;  /* 0x0000000000740947 */ /* 0x000fea0003800000 */
[----:B------:R-:W-:Y:S02]  /*1320*/  ISETP.GE.AND P0, PT, R11, -0x18, PT ;  /* 0xffffffe80b00780c */ /* 0x000fe40003f06270 */
[----:B------:R-:W-:-:S11]  /*1330*/  LOP3.LUT R0, R0, 0x80000000, RZ, 0xc0, !PT ;  /* 0x8000000000007812 */ /* 0x000fd600078ec0ff */
[----:B------:R-:W-:Y:S05]  /*1340*/  @!P0 BRA `(.L_x_19) ;  /* 0x0000000000688947 */ /* 0x000fea0003800000 */
[CCC-:B------:R-:W-:Y:S01]  /*1350*/  FFMA.RZ R3, R16.reuse, R12.reuse, R9.reuse ;  /* 0x0000000c10037223 */ /* 0x1c0fe2000000c009 */
[CCC-:B------:R-:W-:Y:S01]  /*1360*/  FFMA.RM R10, R16.reuse, R12.reuse, R9.reuse ;  /* 0x0000000c100a7223 */ /* 0x1c0fe20000004009 */
[C---:B------:R-:W-:Y:S02]  /*1370*/  ISETP.NE.AND P2, PT, R11.reuse, RZ, PT ;  /* 0x000000ff0b00720c */ /* 0x040fe40003f45270 */
[----:B------:R-:W-:Y:S02]  /*1380*/  ISETP.NE.AND P1, PT, R11, RZ, PT ;  /* 0x000000ff0b00720c */ /* 0x000fe40003f25270 */
[----:B------:R-:W-:Y:S01]  /*1390*/  LOP3.LUT R7, R3, 0x7fffff, RZ, 0xc0, !PT ;  /* 0x007fffff03077812 */ /* 0x000fe200078ec0ff */
[----:B------:R-:W-:Y:S01]  /*13a0*/  FFMA.RP R3, R16, R12, R9 ;  /* 0x0000000c10037223 */ /* 0x000fe20000008009 */
[----:B------:R-:W-:Y:S02]  /*13b0*/  VIADD R12, R11, 0x20 ;  /* 0x000000200b0c7836 */ /* 0x000fe40000000000 */
[----:B------:R-:W-:Y:S01]  /*13c0*/  LOP3.LUT R7, R7, 0x800000, RZ, 0xfc, !PT ;  /* 0x0080000007077812 */ /* 0x000fe200078efcff */
[----:B------:R-:W-:Y:S01]  /*13d0*/  IMAD.MOV R9, RZ, RZ, -R11 ;  /* 0x000000ffff097224 */ /* 0x000fe200078e0a0b */
[----:B------:R-:W-:-:S02]  /*13e0*/  FSETP.NEU.FTZ.AND P0, PT, R3, R10, PT ;  /* 0x0000000a0300720b */ /* 0x000fc40003f1d000 */
[----:B------:R-:W-:Y:S02]  /*13f0*/  SHF.L.U32 R12, R7, R12, RZ ;  /* 0x0000000c070c7219 */ /* 0x000fe400000006ff */
[----:B------:R-:W-:Y:S02]  /*1400*/  SEL R10, R9, RZ, P2 ;  /* 0x000000ff090a7207 */ /* 0x000fe40001000000 */
[----:B------:R-:W-:Y:S02]  /*1410*/  ISETP.NE.AND P1, PT, R12, RZ, P1 ;  /* 0x000000ff0c00720c */ /* 0x000fe40000f25270 */
[----:B------:R-:W-:Y:S02]  /*1420*/  SHF.R.U32.HI R10, RZ, R10, R7 ;  /* 0x0000000aff0a7219 */ /* 0x000fe40000011607 */
[----:B------:R-:W-:Y:S02]  /*1430*/  PLOP3.LUT P0, PT, P0, P1, PT, 0xf8, 0x8f ;  /* 0x00000000008f781c */ /* 0x000fe40000703f70 */
[----:B------:R-:W-:-:S02]  /*1440*/  SHF.R.U32.HI R12, RZ, 0x1, R10 ;  /* 0x00000001ff0c7819 */ /* 0x000fc4000001160a */
[----:B------:R-:W-:-:S04]  /*1450*/  SEL R3, RZ, 0x1, !P0 ;  /* 0x00000001ff037807 */ /* 0x000fc80004000000 */
[----:B------:R-:W-:-:S04]  /*1460*/  LOP3.LUT R3, R3, 0x1, R12, 0xf8, !PT ;  /* 0x0000000103037812 */ /* 0x000fc800078ef80c */
[----:B------:R-:W-:-:S05]  /*1470*/  LOP3.LUT R3, R3, R10, RZ, 0xc0, !PT ;  /* 0x0000000a03037212 */ /* 0x000fca00078ec0ff */
[----:B------:R-:W-:-:S05]  /*1480*/  IMAD.IADD R3, R12, 0x1, R3 ;  /* 0x000000010c037824 */ /* 0x000fca00078e0203 */
[----:B------:R-:W-:Y:S01]  /*1490*/  LOP3.LUT R0, R3, R0, RZ, 0xfc, !PT ;  /* 0x0000000003007212 */ /* 0x000fe200078efcff */
[----:B------:R-:W-:Y:S06]  /*14a0*/  BRA `(.L_x_19) ;  /* 0x0000000000107947 */ /* 0x000fec0003800000 */
.L_x_18:
[----:B------:R-:W-:-:S04]  /*14b0*/  LOP3.LUT R0, R0, 0x80000000, RZ, 0xc0, !PT ;  /* 0x8000000000007812 */ /* 0x000fc800078ec0ff */
[----:B------:R-:W-:Y:S01]  /*14c0*/  LOP3.LUT R0, R0, 0x7f800000, RZ, 0xfc, !PT ;  /* 0x7f80000000007812 */ /* 0x000fe200078efcff */
[----:B------:R-:W-:Y:S06]  /*14d0*/  BRA `(.L_x_19) ;  /* 0x0000000000047947 */ /* 0x000fec0003800000 */
.L_x_17:
[----:B------:R-:W-:-:S07]  /*14e0*/  IMAD R0, R10, 0x800000, R0 ;  /* 0x008000000a007824 */ /* 0x000fce00078e0200 */
.L_x_19:
[----:B------:R-:W-:Y:S05]  /*14f0*/  BSYNC.RECONVERGENT B2 ;  /* 0x0000000000027941 */ /* 0x000fea0003800200 */
.L_x_16:
[----:B------:R-:W-:Y:S05]  /*1500*/  BRA `(.L_x_20) ;  /* 0x0000000000207947 */ /* 0x000fea0003800000 */
.L_x_15:
[----:B------:R-:W-:-:S04]  /*1510*/  LOP3.LUT R0, R3, 0x80000000, R0, 0x48, !PT ;  /* 0x8000000003007812 */ /* 0x000fc800078e4800 */
[----:B------:R-:W-:Y:S01]  /*1520*/  LOP3.LUT R0, R0, 0x7f800000, RZ, 0xfc, !PT ;  /* 0x7f80000000007812 */ /* 0x000fe200078efcff */
[----:B------:R-:W-:Y:S06]  /*1530*/  BRA `(.L_x_20) ;  /* 0x0000000000147947 */ /* 0x000fec0003800000 */
.L_x_14:
[----:B------:R-:W-:Y:S01]  /*1540*/  LOP3.LUT R0, R3, 0x80000000, R0, 0x48, !PT ;  /* 0x8000000003007812 */ /* 0x000fe200078e4800 */
[----:B------:R-:W-:Y:S06]  /*1550*/  BRA `(.L_x_20) ;  /* 0x00000000000c7947 */ /* 0x000fec0003800000 */
.L_x_13:
[----:B------:R-:W0:Y:S01]  /*1560*/  MUFU.RSQ R0, -QNAN ;  /* 0xffc0000000007908 */ /* 0x000e220000001400 */
[----:B------:R-:W-:Y:S05]  /*1570*/  BRA `(.L_x_20) ;  /* 0x0000000000047947 */ /* 0x000fea0003800000 */
.L_x_12:
[----:B------:R-:W-:-:S07]  /*1580*/  FADD.FTZ R0, R0, R3 ;  /* 0x0000000300007221 */ /* 0x000fce0000010000 */
.L_x_20:
[----:B------:R-:W-:Y:S05]  /*1590*/  BSYNC.RECONVERGENT B1 ;  /* 0x0000000000017941 */ /* 0x000fea0003800200 */
.L_x_10:
[----:B------:R-:W-:-:S04]  /*15a0*/  IMAD.MOV.U32 R9, RZ, RZ, 0x0 ;  /* 0x00000000ff097424 */ /* 0x000fc800078e00ff */
[----:B0-----:R-:W-:Y:S05]  /*15b0*/  RET.REL.NODEC R8 `(_Z29apply_lut_bilinear_rgb_kernelPKhS0_PhiiiiS0_) ;  /* 0xffffffe808907950 */ /* 0x001fea0003c3ffff */
.L_x_21:
[----:B------:R-:W-:-:S00]  /*15c0*/  BRA `(.L_x_21) ;  /* 0xfffffffc00fc7947 */ /* 0x000fc0000383ffff */
[----:B------:R-:W-:-:S00]  /*15d0*/  NOP ;  /* 0x0000000000007918 */ /* 0x000fc00000000000 */
        /* <DEDUP_REMOVED lines=10> */
.L_x_138:


//--------------------- .text._Z30apply_lut_bilinear_gray_kernelPKhPhiiiiS0_ --------------------------
	.section	.text._Z30apply_lut_bilinear_gray_kernelPKhPhiiiiS0_,"ax",@progbits
	.align	128
        .global         _Z30apply_lut_bilinear_gray_kernelPKhPhiiiiS0_
        .type           _Z30apply_lut_bilinear_gray_kernelPKhPhiiiiS0_,@function
        .size           _Z30apply_lut_bilinear_gray_kernelPKhPhiiiiS0_,(.L_x_139 - _Z30apply_lut_bilinear_gray_kernelPKhPhiiiiS0_)
        .other          _Z30apply_lut_bilinear_gray_kernelPKhPhiiiiS0_,@"STO_CUDA_ENTRY STV_DEFAULT"
_Z30apply_lut_bilinear_gray_kernelPKhPhiiiiS0_:
.text._Z30apply_lut_bilinear_gray_kernelPKhPhiiiiS0_:
        /* <DEDUP_REMOVED lines=91> */
[----:B------:R-:W-:-:S03]  /*05b0*/  @P2 IADD3 R7, PT, PT, R7, 0x1, RZ ;  /* 0x0000000107072810 */ /* 0x000fc60007ffe0ff */
[----:B------:R-:W0:Y:S01]  /*05c0*/  FCHK P2, R0, R11 ;  /* 0x0000000b00007302 */ /* 0x000e220000040000 */
[----:B------:R-:W-:Y:S01]  /*05d0*/  FFMA R4, R0, R9, RZ ;  /* 0x0000000900047223 */ /* 0x000fe200000000ff */
[----:B------:R-:W-:-:S03]  /*05e0*/  IMAD.MOV.U32 R5, RZ, RZ, R7 ;  /* 0x000000ffff057224 */ /* 0x000fc600078e0007 */
[----:B------:R-:W-:Y:S01]  /*05f0*/  FFMA R7, -R11, R4, R0 ;  /* 0x000000040b077223 */ /* 0x000fe20000000100 */
[----:B------:R-:W-:Y:S01]  /*0600*/  @!P1 IMAD.MOV R5, RZ, RZ, -R5 ;  /* 0x000000ffff059224 */ /* 0x000fe200078e0a05 */
[----:B------:R-:W-:Y:S02]  /*0610*/  @!P0 LOP3.LUT R5, RZ, R3, RZ, 0x33, !PT ;  /* 0x00000003ff058212 */ /* 0x000fe400078e33ff */
[----:B------:R-:W-:Y:S01]  /*0620*/  FFMA R7, R9, R7, R4 ;  /* 0x0000000709077223 */ /* 0x000fe20000000004 */
[----:B------:R-:W-:Y:S01]  /*0630*/  IMAD.MOV.U32 R4, RZ, RZ, RZ ;  /* 0x000000ffff047224 */ /* 0x000fe200078e00ff */
[----:B0-----:R-:W-:Y:S06]  /*0640*/  @!P2 BRA `(.L_x_23) ;  /* 0x000000000010a947 */ /* 0x001fec0003800000 */
[----:B------:R-:W-:Y:S01]  /*0650*/  IMAD.MOV.U32 R3, RZ, RZ, R11 ;  /* 0x000000ffff037224 */ /* 0x000fe200078e000b */
[----:B------:R-:W-:-:S07]  /*0660*/  MOV R8, 0x680 ;  /* 0x0000068000087802 */ /* 0x000fce0000000f00 */
[----:B------:R-:W-:Y:S05]  /*0670*/  CALL.REL.NOINC `($__internal_1_$__cuda_sm3x_div_rn_noftz_f32_slowpath) ;  /* 0x0000000400a07944 */ /* 0x000fea0003c00000 */
[----:B------:R-:W-:-:S07]  /*0680*/  IMAD.MOV.U32 R7, RZ, RZ, R0 ;  /* 0x000000ffff077224 */ /* 0x000fce00078e0000 */
.L_x_23:
[----:B------:R-:W-:Y:S05]  /*0690*/  BSYNC.RECONVERGENT B0 ;  /* 0x0000000000007941 */ /* 0x000fea0003800200 */
.L_x_22:
        /* <DEDUP_REMOVED lines=15> */
[----:B------:R-:W-:Y:S05]  /*0790*/  CALL.REL.NOINC `($__internal_1_$__cuda_sm3x_div_rn_noftz_f32_slowpath) ;  /* 0x0000000400587944 */ /* 0x000fea0003c00000 */
[----:B------:R-:W-:-:S07]  /*07a0*/  IMAD.MOV.U32 R3, RZ, RZ, R0 ;  /* 0x000000ffff037224 */ /* 0x000fce00078e0000 */
.L_x_25:
[----:B------:R-:W-:Y:S05]  /*07b0*/  BSYNC.RECONVERGENT B0 ;  /* 0x0000000000007941 */ /* 0x000fea0003800200 */
.L_x_24:
[----:B------:R-:W0:Y:S01]  /*07c0*/  F2I.FLOOR.NTZ R6, R5 ;  /* 0x0000000500067305 */ /* 0x000e220000207100 */
[----:B------:R-:W-:Y:S01]  /*07d0*/  FADD R7, R3, -0.5 ;  /* 0xbf00000003077421 */ /* 0x000fe20000000000 */
[----:B------:R-:W-:Y:S01]  /*07e0*/  BSSY.RECONVERGENT B0, `(.L_x_26) ;  /* 0x0000010000007945 */ /* 0x000fe20003800200 */
[----:B------:R-:W-:Y:S01]  /*07f0*/  HFMA2 R3, -RZ, RZ, 0, 0 ;  /* 0x00000000ff037431 */ /* 0x000fe200000001ff */
[----:B------:R-:W-:-:S04]  /*0800*/  CS2R R8, SRZ ;  /* 0x0000000000087805 */ /* 0x000fc8000001ff00 */
[----:B------:R-:W1:Y:S01]  /*0810*/  F2I.FLOOR.NTZ R10, R7 ;  /* 0x00000007000a7305 */ /* 0x000e620000207100 */
[----:B0-----:R-:W-:Y:S02]  /*0820*/  ISETP.GE.AND P0, PT, R6, RZ, PT ;  /* 0x000000ff0600720c */ /* 0x001fe40003f06270 */
[----:B-1----:R-:W-:-:S11]  /*0830*/  ISETP.GE.AND P1, PT, R10, RZ, PT ;  /* 0x000000ff0a00720c */ /* 0x002fd60003f26270 */
[----:B------:R-:W-:Y:S05]  /*0840*/  @!P0 BRA `(.L_x_27) ;  /* 0x0000000000248947 */ /* 0x000fea0003800000 */
[----:B------:R-:W0:Y:S02]  /*0850*/  LDCU UR4, c[0x0][0x398] ;  /* 0x00007300ff0477ac */ /* 0x000e240008000800 */
[----:B0-----:R-:W-:-:S06]  /*0860*/  UIADD3 UR4, UPT, UPT, UR4, -0x1, URZ ;  /* 0xffffffff04047890 */ /* 0x001fcc000fffe0ff */
[----:B------:R-:W-:Y:S01]  /*0870*/  ISETP.GE.AND P0, PT, R6, UR4, PT ;  /* 0x0000000406007c0c */ /* 0x000fe2000bf06270 */
[----:B------:R-:W-:Y:S02]  /*0880*/  IMAD.U32 R8, RZ, RZ, UR4 ;  /* 0x00000004ff087e24 */ /* 0x000fe4000f8e00ff */
[----:B------:R-:W-:-:S10]  /*0890*/  IMAD.U32 R3, RZ, RZ, UR4 ;  /* 0x00000004ff037e24 */ /* 0x000fd4000f8e00ff */
[----:B------:R-:W-:Y:S01]  /*08a0*/  @!P0 I2FP.F32.S32 R0, R6 ;  /* 0x0000000600008245 */ /* 0x000fe20000201400 */
[----:B------:R-:W-:Y:S02]  /*08b0*/  @!P0 VIADD R8, R6, 0x1 ;  /* 0x0000000106088836 */ /* 0x000fe40000000000 */
[----:B------:R-:W-:Y:S02]  /*08c0*/  @!P0 IMAD.MOV.U32 R3, RZ, RZ, R6 ;  /* 0x000000ffff038224 */ /* 0x000fe400078e0006 */
[----:B------:R-:W-:-:S07]  /*08d0*/  @!P0 FADD.SAT R4, R5, -R0 ;  /* 0x8000000005048221 */ /* 0x000fce0000002000 */
.L_x_27:
[----:B------:R-:W-:Y:S05]  /*08e0*/  BSYNC.RECONVERGENT B0 ;  /* 0x0000000000007941 */ /* 0x000fea0003800200 */
.L_x_26:
[----:B------:R-:W-:Y:S01]  /*08f0*/  BSSY.RECONVERGENT B0, `(.L_x_28) ;  /* 0x000000d000007945 */ /* 0x000fe20003800200 */
[----:B------:R-:W-:Y:S02]  /*0900*/  IMAD.MOV.U32 R0, RZ, RZ, RZ ;  /* 0x000000ffff007224 */ /* 0x000fe400078e00ff */
[----:B------:R-:W-:Y:S01]  /*0910*/  IMAD.MOV.U32 R5, RZ, RZ, RZ ;  /* 0x000000ffff057224 */ /* 0x000fe200078e00ff */
[----:B------:R-:W-:Y:S06]  /*0920*/  @!P1 BRA `(.L_x_29) ;  /* 0x0000000000249947 */ /* 0x000fec0003800000 */
        /* <DEDUP_REMOVED lines=9> */
.L_x_29:
[----:B------:R-:W-:Y:S05]  /*09c0*/  BSYNC.RECONVERGENT B0 ;  /* 0x0000000000007941 */ /* 0x000fea0003800200 */
.L_x_28:
[----:B------:R-:W0:Y:S01]  /*09d0*/  LDCU.128 UR8, c[0x0][0x380] ;  /* 0x00007000ff0877ac */ /* 0x000e220008000c00 */
[----:B------:R-:W-:Y:S01]  /*09e0*/  SHF.R.S32.HI R14, RZ, 0x1f, R2 ;  /* 0x0000001fff0e7819 */ /* 0x000fe20000011402 */
[----:B------:R-:W1:Y:S01]  /*09f0*/  LDCU.64 UR4, c[0x0][0x358] ;  /* 0x00006b00ff0477ac */ /* 0x000e620008000a00 */
[----:B------:R-:W2:Y:S01]  /*0a00*/  LDCU.64 UR6, c[0x0][0x3a0] ;  /* 0x00007400ff0677ac */ /* 0x000ea20008000a00 */
[----:B0-----:R-:W-:Y:S01]  /*0a10*/  IADD3 R6, P0, PT, R2, UR8, RZ ;  /* 0x0000000802067c10 */ /* 0x001fe2000ff1e0ff */
[----:B------:R-:W0:Y:S03]  /*0a20*/  LDCU UR8, c[0x0][0x398] ;  /* 0x00007300ff0877ac */ /* 0x000e260008000800 */
[----:B------:R-:W-:-:S05]  /*0a30*/  IADD3.X R7, PT, PT, R14, UR9, RZ, P0, !PT ;  /* 0x000000090e077c10 */ /* 0x000fca00087fe4ff */
[----:B-1----:R-:W3:Y:S01]  /*0a40*/  LDG.E.U8.CONSTANT R6, desc[UR4][R6.64] ;  /* 0x0000000406067981 */ /* 0x002ee2000c1e9100 */
[--C-:B0-----:R-:W-:Y:S02]  /*0a50*/  IMAD R11, R5, UR8, R8.reuse ;  /* 0x00000008050b7c24 */ /* 0x101fe4000f8e0208 */
[----:B------:R-:W-:Y:S02]  /*0a60*/  IMAD R10, R9, UR8, R8 ;  /* 0x00000008090a7c24 */ /* 0x000fe4000f8e0208 */
[--C-:B------:R-:W-:Y:S02]  /*0a70*/  IMAD R8, R5, UR8, R3.reuse ;  /* 0x0000000805087c24 */ /* 0x100fe4000f8e0203 */
[----:B------:R-:W-:Y:S02]  /*0a80*/  IMAD R3, R9, UR8, R3 ;  /* 0x0000000809037c24 */ /* 0x000fe4000f8e0203 */
[----:B------:R-:W-:Y:S02]  /*0a90*/  IMAD.SHL.U32 R9, R11, 0x100, RZ ;  /* 0x000001000b097824 */ /* 0x000fe400078e00ff */
[----:B------:R-:W-:-:S02]  /*0aa0*/  IMAD.SHL.U32 R5, R10, 0x100, RZ ;  /* 0x000001000a057824 */ /* 0x000fc400078e00ff */
[----:B------:R-:W-:Y:S01]  /*0ab0*/  IMAD.SHL.U32 R13, R8, 0x100, RZ ;  /* 0x00000100080d7824 */ /* 0x000fe200078e00ff */
[C---:B---3--:R-:W-:Y:S02]  /*0ac0*/  PRMT R11, R6.reuse, 0x6540, R11 ;  /* 0x00006540060b7816 */ /* 0x048fe4000000000b */
[C---:B------:R-:W-:Y:S02]  /*0ad0*/  PRMT R7, R6.reuse, 0x6540, R8 ;  /* 0x0000654006077816 */ /* 0x040fe40000000008 */
[C---:B------:R-:W-:Y:S02]  /*0ae0*/  PRMT R10, R6.reuse, 0x6540, R10 ;  /* 0x00006540060a7816 */ /* 0x040fe4000000000a */
[----:B--2---:R-:W-:Y:S02]  /*0af0*/  IADD3 R8, P0, PT, R11, UR6, RZ ;  /* 0x000000060b087c10 */ /* 0x004fe4000ff1e0ff */
[----:B------:R-:W-:Y:S01]  /*0b00*/  PRMT R12, R6, 0x6540, R3 ;  /* 0x00006540060c7816 */ /* 0x000fe20000000003 */
[----:B------:R-:W-:Y:S01]  /*0b10*/  IMAD.SHL.U32 R3, R3, 0x100, RZ ;  /* 0x0000010003037824 */ /* 0x000fe200078e00ff */
[----:B------:R-:W-:-:S02]  /*0b20*/  IADD3 R10, P1, PT, R10, UR6, RZ ;  /* 0x000000060a0a7c10 */ /* 0x000fc4000ff3e0ff */
[----:B------:R-:W-:Y:S02]  /*0b30*/  IADD3 R6, P2, PT, R7, UR6, RZ ;  /* 0x0000000607067c10 */ /* 0x000fe4000ff5e0ff */
[----:B------:R-:W-:Y:S02]  /*0b40*/  LEA.HI.X.SX32 R9, R9, UR7, 0x1, P0 ;  /* 0x0000000709097c11 */ /* 0x000fe400080f0eff */
[----:B------:R-:W-:Y:S02]  /*0b50*/  IADD3 R12, P0, PT, R12, UR6, RZ ;  /* 0x000000060c0c7c10 */ /* 0x000fe4000ff1e0ff */
[----:B------:R-:W-:Y:S01]  /*0b60*/  LEA.HI.X.SX32 R11, R5, UR7, 0x1, P1 ;  /* 0x00000007050b7c11 */ /* 0x000fe200088f0eff */
[----:B------:R-:W2:Y:S01]  /*0b70*/  LDG.E.U8.CONSTANT R8, desc[UR4][R8.64] ;  /* 0x0000000408087981 */ /* 0x000ea2000c1e9100 */
[----:B------:R-:W-:Y:S02]  /*0b80*/  LEA.HI.X.SX32 R7, R13, UR7, 0x1, P2 ;  /* 0x000000070d077c11 */ /* 0x000fe400090f0eff */
[----:B------:R-:W-:Y:S01]  /*0b90*/  LEA.HI.X.SX32 R13, R3, UR7, 0x1, P0 ;  /* 0x00000007030d7c11 */ /* 0x000fe200080f0eff */
[----:B------:R-:W3:Y:S04]  /*0ba0*/  LDG.E.U8.CONSTANT R10, desc[UR4][R10.64] ;  /* 0x000000040a0a7981 */ /* 0x000ee8000c1e9100 */
[----:B------:R-:W4:Y:S04]  /*0bb0*/  LDG.E.U8.CONSTANT R6, desc[UR4][R6.64] ;  /* 0x0000000406067981 */ /* 0x000f28000c1e9100 */
[----:B------:R-:W5:Y:S01]  /*0bc0*/  LDG.E.U8.CONSTANT R12, desc[UR4][R12.64] ;  /* 0x000000040c0c7981 */ /* 0x000f62000c1e9100 */
[----:B------:R-:W-:Y:S01]  /*0bd0*/  FADD R16, -R4, 1 ;  /* 0x3f80000004107421 */ /* 0x000fe20000000100 */
[----:B------:R-:W-:-:S02]  /*0be0*/  IADD3 R2, P0, PT, R2, UR10, RZ ;  /* 0x0000000a02027c10 */ /* 0x000fc4000ff1e0ff */
[----:B--2---:R-:W-:Y:S02]  /*0bf0*/  I2FP.F32.U32 R3, R8 ;  /* 0x0000000800037245 */ /* 0x004fe40000201000 */
[----:B---3--:R-:W-:-:S03]  /*0c00*/  I2FP.F32.U32 R5, R10 ;  /* 0x0000000a00057245 */ /* 0x008fc60000201000 */
[----:B------:R-:W-:Y:S01]  /*0c10*/  FMUL R18, R3, R4 ;  /* 0x0000000403127220 */ /* 0x000fe20000400000 */
[----:B----4-:R-:W-:Y:S01]  /*0c20*/  I2FP.F32.U32 R15, R6 ;  /* 0x00000006000f7245 */ /* 0x010fe20000201000 */
[----:B------:R-:W-:Y:S01]  /*0c30*/  FMUL R4, R5, R4 ;  /* 0x0000000405047220 */ /* 0x000fe20000400000 */
[----:B-----5:R-:W-:-:S03]  /*0c40*/  I2FP.F32.U32 R3, R12 ;  /* 0x0000000c00037245 */ /* 0x020fc60000201000 */
[-C--:B------:R-:W-:Y:S01]  /*0c50*/  FFMA R15, R15, R16.reuse, R18 ;  /* 0x000000100f0f7223 */ /* 0x080fe20000000012 */
[----:B------:R-:W-:Y:S01]  /*0c60*/  FADD R8, -R0, 1 ;  /* 0x3f80000000087421 */ /* 0x000fe20000000100 */
[----:B------:R-:W-:Y:S02]  /*0c70*/  FFMA R3, R3, R16, R4 ;  /* 0x0000001003037223 */ /* 0x000fe40000000004 */
[----:B------:R-:W-:-:S04]  /*0c80*/  FMUL R0, R15, R0 ;  /* 0x000000000f007220 */ /* 0x000fc80000400000 */
[----:B------:R-:W-:-:S05]  /*0c90*/  FFMA R0, R3, R8, R0 ;  /* 0x0000000803007223 */ /* 0x000fca0000000000 */
[----:B------:R-:W-:-:S04]  /*0ca0*/  FMNMX R0, RZ, R0, !PT ;  /* 0x00000000ff007209 */ /* 0x000fc80007800000 */
[----:B------:R-:W-:-:S04]  /*0cb0*/  FMNMX R0, R0, 255, PT ;  /* 0x437f000000007809 */ /* 0x000fc80003800000 */
[----:B------:R-:W0:Y:S01]  /*0cc0*/  F2I.S64 R4, R0 ;  /* 0x0000000000047311 */ /* 0x000e220000201900 */
[----:B------:R-:W-:-:S05]  /*0cd0*/  IADD3.X R3, PT, PT, R14, UR11, RZ, P0, !PT ;  /* 0x0000000b0e037c10 */ /* 0x000fca00087fe4ff */
[----:B0-----:R-:W-:Y:S01]  /*0ce0*/  STG.E.U8 desc[UR4][R2.64], R4 ;  /* 0x0000000402007986 */ /* 0x001fe2000c101104 */
[----:B------:R-:W-:Y:S05]  /*0cf0*/  EXIT ;  /* 0x000000000000794d */ /* 0x000fea0003800000 */
        .weak           $__internal_1_$__cuda_sm3x_div_rn_noftz_f32_slowpath
        .type           $__internal_1_$__cuda_sm3x_div_rn_noftz_f32_slowpath,@function
        .size           $__internal_1_$__cuda_sm3x_div_rn_noftz_f32_slowpath,(.L_x_139 - $__internal_1_$__cuda_sm3x_div_rn_noftz_f32_slowpath)
$__internal_1_$__cuda_sm3x_div_rn_noftz_f32_slowpath:
        /* <DEDUP_REMOVED lines=34> */
.L_x_31:
        /* <DEDUP_REMOVED lines=51> */
.L_x_38:
[----:B------:R-:W-:-:S04]  /*1250*/  LOP3.LUT R0, R0, 0x80000000, RZ, 0xc0, !PT ;  /* 0x8000000000007812 */ /* 0x000fc800078ec0ff */
[----:B------:R-:W-:Y:S01]  /*1260*/  LOP3.LUT R0, R0, 0x7f800000, RZ, 0xfc, !PT ;  /* 0x7f80000000007812 */ /* 0x000fe200078efcff */
[----:B------:R-:W-:Y:S06]  /*1270*/  BRA `(.L_x_39) ;  /* 0x0000000000047947 */ /* 0x000fec0003800000 */
.L_x_37:
[----:B------:R-:W-:-:S07]  /*1280*/  IMAD R0, R10, 0x800000, R0 ;  /* 0x008000000a007824 */ /* 0x000fce00078e0200 */
.L_x_39:
[----:B------:R-:W-:Y:S05]  /*1290*/  BSYNC.RECONVERGENT B2 ;  /* 0x0000000000027941 */ /* 0x000fea0003800200 */
.L_x_36:
[----:B------:R-:W-:Y:S05]  /*12a0*/  BRA `(.L_x_40) ;  /* 0x0000000000207947 */ /* 0x000fea0003800000 */
.L_x_35:
[----:B------:R-:W-:-:S04]  /*12b0*/  LOP3.LUT R0, R3, 0x80000000, R0, 0x48, !PT ;  /* 0x8000000003007812 */ /* 0x000fc800078e4800 */
[----:B------:R-:W-:Y:S01]  /*12c0*/  LOP3.LUT R0, R0, 0x7f800000, RZ, 0xfc, !PT ;  /* 0x7f80000000007812 */ /* 0x000fe200078efcff */
[----:B------:R-:W-:Y:S06]  /*12d0*/  BRA `(.L_x_40) ;  /* 0x0000000000147947 */ /* 0x000fec0003800000 */
.L_x_34:
[----:B------:R-:W-:Y:S01]  /*12e0*/  LOP3.LUT R0, R3, 0x80000000, R0, 0x48, !PT ;  /* 0x8000000003007812 */ /* 0x000fe200078e4800 */
[----:B------:R-:W-:Y:S06]  /*12f0*/  BRA `(.L_x_40) ;  /* 0x00000000000c7947 */ /* 0x000fec0003800000 */
.L_x_33:
[----:B------:R-:W0:Y:S01]  /*1300*/  MUFU.RSQ R0, -QNAN ;  /* 0xffc0000000007908 */ /* 0x000e220000001400 */
[----:B------:R-:W-:Y:S05]  /*1310*/  BRA `(.L_x_40) ;  /* 0x0000000000047947 */ /* 0x000fea0003800000 */
.L_x_32:
[----:B------:R-:W-:-:S07]  /*1320*/  FADD.FTZ R0, R0, R3 ;  /* 0x0000000300007221 */ /* 0x000fce0000010000 */
.L_x_40:
[----:B------:R-:W-:Y:S05]  /*1330*/  BSYNC.RECONVERGENT B1 ;  /* 0x0000000000017941 */ /* 0x000fea0003800200 */
.L_x_30:
[----:B------:R-:W-:-:S04]  /*1340*/  IMAD.MOV.U32 R9, RZ, RZ, 0x0 ;  /* 0x00000000ff097424 */ /* 0x000fc800078e00ff */
[----:B0-----:R-:W-:Y:S05]  /*1350*/  RET.REL.NODEC R8 `(_Z30apply_lut_bilinear_gray_kernelPKhPhiiiiS0_) ;  /* 0xffffffec08287950 */ /* 0x001fea0003c3ffff */
.L_x_41:
        /* <DEDUP_REMOVED lines=10> */
.L_x_139:


//--------------------- .text._Z23clip_cdf_lut_256_kernelPjiiiiiifPh --------------------------
	.section	.text._Z23clip_cdf_lut_256_kernelPjiiiiiifPh,"ax",@progbits
	.align	128
        .global         _Z23clip_cdf_lut_256_kernelPjiiiiiifPh
        .type           _Z23clip_cdf_lut_256_kernelPjiiiiiifPh,@function
        .size           _Z23clip_cdf_lut_256_kernelPjiiiiiifPh,(.L_x_140 - _Z23clip_cdf_lut_256_kernelPjiiiiiifPh)
        .other          _Z23clip_cdf_lut_256_kernelPjiiiiiifPh,@"STO_CUDA_ENTRY STV_DEFAULT"
_Z23clip_cdf_lut_256_kernelPjiiiiiifPh:
.text._Z23clip_cdf_lut_256_kernelPjiiiiiifPh:
[----:B------:R-:W-:Y:S01]  /*0000*/  LDC R1, c[0x0][0x37c] ;  /* 0x0000df00ff017b82 */ /* 0x000fe20000000800 */
[----:B------:R-:W0:Y:S07]  /*0010*/  S2R R2, SR_CTAID.Y ;  /* 0x0000000000027919 */ /* 0x000e2e0000002600 */
[----:B------:R-:W0:Y:S08]  /*0020*/  LDC.64 R4, c[0x0][0x388] ;  /* 0x0000e200ff047b82 */ /* 0x000e300000000a00 */
[----:B------:R-:W1:Y:S01]  /*0030*/  S2UR UR4, SR_CTAID.X ;  /* 0x00000000000479c3 */ /* 0x000e620000002500 */
[----:B0-----:R-:W-:-:S04]  /*0040*/  ISETP.GE.AND P0, PT, R2, R5, PT ;  /* 0x000000050200720c */ /* 0x001fc80003f06270 */
[----:B-1----:R-:W-:-:S13]  /*0050*/  ISETP.LE.OR P0, PT, R4, UR4, P0 ;  /* 0x0000000404007c0c */ /* 0x002fda0008703670 */
[----:B------:R-:W-:Y:S05]  /*0060*/  @P0 EXIT ;  /* 0x000000000000094d */ /* 0x000fea0003800000 */
[----:B------:R-:W0:Y:S01]  /*0070*/  S2R R10, SR_TID.X ;  /* 0x00000000000a7919 */ /* 0x000e220000002100 */
[----:B------:R-:W1:Y:S01]  /*0080*/  LDC.64 R6, c[0x0][0x390] ;  /* 0x0000e400ff067b82 */ /* 0x000e620000000a00 */
[----:B------:R-:W-:Y:S01]  /*0090*/  IMAD R5, RZ, RZ, -UR4 ;  /* 0x80000004ff057e24 */ /* 0x000fe2000f8e02ff */
[----:B------:R-:W2:Y:S01]  /*00a0*/  LDCU.64 UR8, c[0x0][0x358] ;  /* 0x00006b00ff0877ac */ /* 0x000ea20008000a00 */
[----:B------:R-:W-:Y:S05]  /*00b0*/  BSSY.RECONVERGENT B0, `(.L_x_42) ;  /* 0x0000061000007945 */ /* 0x000fea0003800200 */
[----:B------:R-:W3:Y:S01]  /*00c0*/  LDC.64 R8, c[0x0][0x398] ;  /* 0x0000e600ff087b82 */ /* 0x000ee20000000a00 */
[----:B-1----:R-:W-:-:S02]  /*00d0*/  IMAD R3, R6, UR4, R6 ;  /* 0x0000000406037c24 */ /* 0x002fc4000f8e0206 */
[----:B------:R-:W-:Y:S01]  /*00e0*/  IMAD R0, R2, R7, R7 ;  /* 0x0000000702007224 */ /* 0x000fe200078e0207 */
[----:B0-----:R-:W-:Y:S02]  /*00f0*/  ISETP.GT.U32.AND P0, PT, R10, 0xff, PT ;  /* 0x000000ff0a00780c */ /* 0x001fe40003f04070 */
[----:B---3--:R-:W-:Y:S01]  /*0100*/  VIMNMX R3, PT, PT, R3, R8, PT ;  /* 0x0000000803037248 */ /* 0x008fe20003fe0100 */
[----:B------:R-:W-:Y:S01]  /*0110*/  IMAD.MOV R8, RZ, RZ, -R2 ;  /* 0x000000ffff087224 */ /* 0x000fe200078e0a02 */
[----:B------:R-:W-:Y:S01]  /*0120*/  VIMNMX R0, PT, PT, R0, R9, PT ;  /* 0x0000000900007248 */ /* 0x000fe20003fe0100 */
[----:B------:R-:W-:Y:S02]  /*0130*/  IMAD R9, R2, R4, UR4 ;  /* 0x0000000402097e24 */ /* 0x000fe4000f8e0204 */
[----:B------:R-:W-:Y:S02]  /*0140*/  IMAD R3, R6, R5, R3 ;  /* 0x0000000506037224 */ /* 0x000fe400078e0203 */
[----:B------:R-:W-:-:S04]  /*0150*/  IMAD R0, R7, R8, R0 ;  /* 0x0000000807007224 */ /* 0x000fc800078e0200 */
[----:B------:R-:W-:-:S05]  /*0160*/  IMAD R0, R3, R0, RZ ;  /* 0x0000000003007224 */ /* 0x000fca00078e02ff */
[----:B------:R-:W-:Y:S01]  /*0170*/  VIMNMX R8, PT, PT, R0, 0x1, !PT ;  /* 0x0000000100087848 */ /* 0x000fe20007fe0100 */
[----:B--2---:R-:W-:Y:S06]  /*0180*/  @P0 BRA `(.L_x_43) ;  /* 0x00000004004c0947 */ /* 0x004fec0003800000 */
[----:B------:R-:W0:Y:S01]  /*0190*/  LDC R3, c[0x0][0x360] ;  /* 0x0000d800ff037b82 */ /* 0x000e220000000800 */
[----:B------:R-:W-:Y:S01]  /*01a0*/  BSSY.RECONVERGENT B1, `(.L_x_44) ;  /* 0x0000030000017945 */ /* 0x000fe20003800200 */
[----:B0-----:R-:W0:Y:S01]  /*01b0*/  I2F.U32.RP R6, R3 ;  /* 0x0000000300067306 */ /* 0x001e220000209000 */
[----:B------:R-:W-:Y:S01]  /*01c0*/  IMAD.IADD R0, R10, 0x1, R3 ;  /* 0x000000010a007824 */ /* 0x000fe200078e0203 */
[----:B------:R-:W-:-:S04]  /*01d0*/  ISETP.NE.U32.AND P2, PT, R3, RZ, PT ;  /* 0x000000ff0300720c */ /* 0x000fc80003f45070 */
[C---:B------:R-:W-:Y:S02]  /*01e0*/  ISETP.GE.U32.AND P0, PT, R0.reuse, 0x100, PT ;  /* 0x000001000000780c */ /* 0x040fe40003f06070 */
[----:B------:R-:W-:Y:S01]  /*01f0*/  VIMNMX.U32 R7, PT, PT, R0, 0x100, !PT ;  /* 0x0000010000077848 */ /* 0x000fe20007fe0000 */
[----:B0-----:R-:W0:Y:S02]  /*0200*/  MUFU.RCP R6, R6 ;  /* 0x0000000600067308 */ /* 0x001e240000001000 */
[----:B0-----:R-:W-:-:S06]  /*0210*/  VIADD R4, R6, 0xffffffe ;  /* 0x0ffffffe06047836 */ /* 0x001fcc0000000000 */
[----:B------:R0:W1:Y:S02]  /*0220*/  F2I.FTZ.U32.TRUNC.NTZ R5, R4 ;  /* 0x0000000400057305 */ /* 0x000064000021f000 */
[----:B0-----:R-:W-:Y:S01]  /*0230*/  IMAD.MOV.U32 R4, RZ, RZ, RZ ;  /* 0x000000ffff047224 */ /* 0x001fe200078e00ff */
[----:B-1----:R-:W-:-:S05]  /*0240*/  IADD3 R2, PT, PT, RZ, -R5, RZ ;  /* 0x80000005ff027210 */ /* 0x002fca0007ffe0ff */
[----:B------:R-:W-:Y:S01]  /*0250*/  IMAD R11, R2, R3, RZ ;  /* 0x00000003020b7224 */ /* 0x000fe200078e02ff */
[----:B------:R-:W-:-:S03]  /*0260*/  SEL R2, RZ, 0x1, P0 ;  /* 0x00000001ff027807 */ /* 0x000fc60000000000 */
[----:B------:R-:W-:Y:S01]  /*0270*/  IMAD.HI.U32 R5, R5, R11, R4 ;  /* 0x0000000b05057227 */ /* 0x000fe200078e0004 */
[----:B------:R-:W-:-:S05]  /*0280*/  IADD3 R0, PT, PT, R7, -R0, -R2 ;  /* 0x8000000007007210 */ /* 0x000fca0007ffe802 */
[----:B------:R-:W-:-:S04]  /*0290*/  IMAD.HI.U32 R5, R5, R0, RZ ;  /* 0x0000000005057227 */ /* 0x000fc800078e00ff */
[----:B------:R-:W-:-:S04]  /*02a0*/  IMAD.MOV R4, RZ, RZ, -R5 ;  /* 0x000000ffff047224 */ /* 0x000fc800078e0a05 */
[----:B------:R-:W-:-:S05]  /*02b0*/  IMAD R0, R3, R4, R0 ;  /* 0x0000000403007224 */ /* 0x000fca00078e0200 */
[----:B------:R-:W-:-:S13]  /*02c0*/  ISETP.GE.U32.AND P0, PT, R0, R3, PT ;  /* 0x000000030000720c */ /* 0x000fda0003f06070 */
[----:B------:R-:W-:Y:S01]  /*02d0*/  @P0 IADD3 R0, PT, PT, R0, -R3, RZ ;  /* 0x8000000300000210 */ /* 0x000fe20007ffe0ff */
[----:B------:R-:W-:-:S03]  /*02e0*/  @P0 VIADD R5, R5, 0x1 ;  /* 0x0000000105050836 */ /* 0x000fc60000000000 */
[----:B------:R-:W-:-:S13]  /*02f0*/  ISETP.GE.U32.AND P1, PT, R0, R3, PT ;  /* 0x000000030000720c */ /* 0x000fda0003f26070 */
[----:B------:R-:W-:Y:S01]  /*0300*/  @P1 VIADD R5, R5, 0x1 ;  /* 0x0000000105051836 */ /* 0x000fe20000000000 */
[----:B------:R-:W-:-:S05]  /*0310*/  @!P2 LOP3.LUT R5, RZ, R3, RZ, 0x33, !PT ;  /* 0x00000003ff05a212 */ /* 0x000fca00078e33ff */
[----:B------:R-:W-:-:S05]  /*0320*/  IMAD.IADD R2, R2, 0x1, R5 ;  /* 0x0000000102027824 */ /* 0x000fca00078e0205 */
[C---:B------:R-:W-:Y:S02]  /*0330*/  LOP3.LUT R0, R2.reuse, 0x3, RZ, 0xc0, !PT ;  /* 0x0000000302007812 */ /* 0x040fe400078ec0ff */
[----:B------:R-:W-:Y:S02]  /*0340*/  ISETP.GE.U32.AND P1, PT, R2, 0x3, PT ;  /* 0x000000030200780c */ /* 0x000fe40003f26070 */
[----:B------:R-:W-:Y:S02]  /*0350*/  ISETP.NE.AND P0, PT, R0, 0x3, PT ;  /* 0x000000030000780c */ /* 0x000fe40003f05270 */
[----:B------:R-:W-:-:S11]  /*0360*/  MOV R0, R10 ;  /* 0x0000000a00007202 */ /* 0x000fd60000000f00 */
[----:B------:R-:W-:Y:S05]  /*0370*/  @!P0 BRA `(.L_x_45) ;  /* 0x0000000000488947 */ /* 0x000fea0003800000 */
[----:B------:R-:W0:Y:S01]  /*0380*/  S2UR UR5, SR_CgaCtaId ;  /* 0x00000000000579c3 */ /* 0x000e220000008800 */
[----:B------:R-:W-:Y:S01]  /*0390*/  VIADD R0, R2, 0x1 ;  /* 0x0000000102007836 */ /* 0x000fe20000000000 */
[----:B------:R-:W-:Y:S01]  /*03a0*/  UMOV UR4, 0x400 ;  /* 0x0000040000047882 */ /* 0x000fe20000000000 */
[----:B------:R-:W-:-:S03]  /*03b0*/  IMAD R7, R9, 0x100, R10 ;  /* 0x0000010009077824 */ /* 0x000fc600078e020a */
[----:B------:R-:W-:Y:S02]  /*03c0*/  LOP3.LUT R2, R0, 0x3, RZ, 0xc0, !PT ;  /* 0x0000000300027812 */ /* 0x000fe400078ec0ff */
[----:B------:R-:W1:Y:S03]  /*03d0*/  LDC.64 R4, c[0x0][0x380] ;  /* 0x0000e000ff047b82 */ /* 0x000e660000000a00 */
[----:B------:R-:W-:Y:S02]  /*03e0*/  IMAD R0, R2, R3, R10 ;  /* 0x0000000302007224 */ /* 0x000fe400078e020a */
[----:B------:R-:W-:Y:S01]  /*03f0*/  IMAD.MOV R6, RZ, RZ, -R2 ;  /* 0x000000ffff067224 */ /* 0x000fe200078e0a02 */
[----:B0-----:R-:W-:-:S06]  /*0400*/  ULEA UR4, UR5, UR4, 0x18 ;  /* 0x0000000405047291 */ /* 0x001fcc000f8ec0ff */
[----:B------:R-:W-:Y:S01]  /*0410*/  LEA R2, R10, UR4, 0x2 ;  /* 0x000000040a027c11 */ /* 0x000fe2000f8e10ff */
[----:B-1----:R-:W-:-:S07]  /*0420*/  IMAD.WIDE.U32 R4, R7, 0x4, R4 ;  /* 0x0000000407047825 */ /* 0x002fce00078e0004 */
.L_x_46:
[----:B------:R0:W2:Y:S01]  /*0430*/  LDG.E.CONSTANT R7, desc[UR8][R4.64] ;  /* 0x0000000804077981 */ /* 0x0000a2000c1e9900 */
[----:B------:R-:W-:-:S04]  /*0440*/  IADD3 R6, PT, PT, R6, 0x1, RZ ;  /* 0x0000000106067810 */ /* 0x000fc80007ffe0ff */
[----:B------:R-:W-:Y:S01]  /*0450*/  ISETP.NE.AND P0, PT, R6, RZ, PT ;  /* 0x000000ff0600720c */ /* 0x000fe20003f05270 */
[C---:B0-----:R-:W-:Y:S01]  /*0460*/  IMAD.WIDE.U32 R4, R3.reuse, 0x4, R4 ;  /* 0x0000000403047825 */ /* 0x041fe200078e0004 */
[----:B--2---:R0:W-:Y:S03]  /*0470*/  STS [R2], R7 ;  /* 0x0000000702007388 */ /* 0x0041e60000000800 */
[----:B0-----:R-:W-:-:S08]  /*0480*/  IMAD R2, R3, 0x4, R2 ;  /* 0x0000000403027824 */ /* 0x001fd000078e0202 */
[----:B------:R-:W-:Y:S05]  /*0490*/  @P0 BRA `(.L_x_46) ;  /* 0xfffffffc00e40947 */ /* 0x000fea000383ffff */
.L_x_45:
[----:B------:R-:W-:Y:S05]  /*04a0*/  BSYNC.RECONVERGENT B1 ;  /* 0x0000000000017941 */ /* 0x000fea0003800200 */
.L_x_44:
[----:B------:R-:W-:Y:S05]  /*04b0*/  @!P1 BRA `(.L_x_43) ;  /* 0x0000000000809947 */ /* 0x000fea0003800000 */
[----:B------:R-:W0:Y:S01]  /*04c0*/  S2UR UR5, SR_CgaCtaId ;  /* 0x00000000000579c3 */ /* 0x000e220000008800 */
[----:B------:R-:W-:Y:S01]  /*04d0*/  UMOV UR4, 0x400 ;  /* 0x0000040000047882 */ /* 0x000fe20000000000 */
[----:B------:R-:W-:-:S04]  /*04e0*/  IMAD R18, R9, 0x100, R0 ;  /* 0x0000010009127824 */ /* 0x000fc800078e0200 */
[----:B------:R-:W-:Y:S01]  /*04f0*/  IMAD.IADD R11, R18, 0x1, R3 ;  /* 0x00000001120b7824 */ /* 0x000fe200078e0203 */
[C---:B------:R-:W-:Y:S01]  /*0500*/  LEA R19, R3.reuse, R18, 0x1 ;  /* 0x0000001203137211 */ /* 0x040fe200078e08ff */
[----:B------:R-:W1:Y:S01]  /*0510*/  LDC.64 R4, c[0x0][0x380] ;  /* 0x0000e000ff047b82 */ /* 0x000e620000000a00 */
[----:B------:R-:W-:Y:S01]  /*0520*/  IMAD R20, R3, 0x3, R18 ;  /* 0x0000000303147824 */ /* 0x000fe200078e0212 */
[----:B0-----:R-:W-:-:S06]  /*0530*/  ULEA UR4, UR5, UR4, 0x18 ;  /* 0x0000000405047291 */ /* 0x001fcc000f8ec0ff */
[----:B------:R-:W-:-:S07]  /*0540*/  LEA R2, R0, UR4, 0x2 ;  /* 0x0000000400027c11 */ /* 0x000fce000f8e10ff */
.L_x_47:
[----:B-1----:R-:W-:-:S04]  /*0550*/  IMAD.WIDE.U32 R6, R18, 0x4, R4 ;  /* 0x0000000412067825 */ /* 0x002fc800078e0004 */
[--C-:B--2---:R-:W-:Y:S02]  /*0560*/  IMAD.WIDE.U32 R12, R11, 0x4, R4.reuse ;  /* 0x000000040b0c7825 */ /* 0x104fe400078e0004 */
[----:B------:R-:W2:Y:S02]  /*0570*/  LDG.E.CONSTANT R7, desc[UR8][R6.64] ;  /* 0x0000000806077981 */ /* 0x000ea4000c1e9900 */
[--C-:B------:R-:W-:Y:S02]  /*0580*/  IMAD.WIDE.U32 R14, R19, 0x4, R4.reuse ;  /* 0x00000004130e7825 */ /* 0x100fe400078e0004 */
[----:B------:R-:W3:Y:S02]  /*0590*/  LDG.E.CONSTANT R12, desc[UR8][R12.64] ;  /* 0x000000080c0c7981 */ /* 0x000ee4000c1e9900 */
[----:B------:R-:W-:Y:S02]  /*05a0*/  IMAD.WIDE.U32 R16, R20, 0x4, R4 ;  /* 0x0000000414107825 */ /* 0x000fe400078e0004 */
[----:B------:R-:W4:Y:S04]  /*05b0*/  LDG.E.CONSTANT R14, desc[UR8][R14.64] ;  /* 0x000000080e0e7981 */ /* 0x000f28000c1e9900 */
[----:B------:R-:W5:Y:S01]  /*05c0*/  LDG.E.CONSTANT R16, desc[UR8][R16.64] ;  /* 0x0000000810107981 */ /* 0x000f62000c1e9900 */
[----:B------:R-:W-:-:S02]  /*05d0*/  IMAD R21, R3, 0x4, R2 ;  /* 0x0000000403157824 */ /* 0x000fc400078e0202 */
[C-C-:B------:R-:W-:Y:S02]  /*05e0*/  IMAD R23, R3.reuse, 0x8, R2.reuse ;  /* 0x0000000803177824 */ /* 0x140fe400078e0202 */
[C---:B------:R-:W-:Y:S02]  /*05f0*/  IMAD R25, R3.reuse, 0xc, R2 ;  /* 0x0000000c03197824 */ /* 0x040fe400078e0202 */
[----:B------:R-:W-:-:S05]  /*0600*/  IMAD R0, R3, 0x4, R0 ;  /* 0x0000000403007824 */ /* 0x000fca00078e0200 */
[----:B------:R-:W-:Y:S01]  /*0610*/  ISETP.GE.U32.AND P0, PT, R0, 0x100, PT ;  /* 0x000001000000780c */ /* 0x000fe20003f06070 */
[C---:B------:R-:W-:Y:S01]  /*0620*/  IMAD R19, R3.reuse, 0x4, R19 ;  /* 0x0000000403137824 */ /* 0x040fe200078e0213 */
[C---:B------:R-:W-:Y:S01]  /*0630*/  LEA R11, R3.reuse, R11, 0x2 ;  /* 0x0000000b030b7211 */ /* 0x040fe200078e10ff */
[C---:B------:R-:W-:Y:S02]  /*0640*/  IMAD R20, R3.reuse, 0x4, R20 ;  /* 0x0000000403147824 */ /* 0x040fe400078e0214 */
[C---:B------:R-:W-:Y:S01]  /*0650*/  IMAD R18, R3.reuse, 0x4, R18 ;  /* 0x0000000403127824 */ /* 0x040fe200078e0212 */
[----:B--2---:R0:W-:Y:S04]  /*0660*/  STS [R2], R7 ;  /* 0x0000000702007388 */ /* 0x0041e80000000800 */
[----:B---3--:R2:W-:Y:S04]  /*0670*/  STS [R21], R12 ;  /* 0x0000000c15007388 */ /* 0x0085e80000000800 */
[----:B----4-:R2:W-:Y:S04]  /*0680*/  STS [R23], R14 ;  /* 0x0000000e17007388 */ /* 0x0105e80000000800 */
[----:B-----5:R2:W-:Y:S01]  /*0690*/  STS [R25], R16 ;  /* 0x0000001019007388 */ /* 0x0205e20000000800 */
[----:B0-----:R-:W-:Y:S01]  /*06a0*/  LEA R2, R3, R2, 0x4 ;  /* 0x0000000203027211 */ /* 0x001fe200078e20ff */
[----:B------:R-:W-:Y:S06]  /*06b0*/  @!P0 BRA `(.L_x_47) ;  /* 0xfffffffc00a48947 */ /* 0x000fec000383ffff */
.L_x_43:
[----:B------:R-:W-:Y:S05]  /*06c0*/  BSYNC.RECONVERGENT B0 ;  /* 0x0000000000007941 */ /* 0x000fea0003800200 */
.L_x_42:
[----:B------:R-:W-:Y:S01]  /*06d0*/  BAR.SYNC.DEFER_BLOCKING 0x0 ;  /* 0x0000000000007b1d */ /* 0x000fe20000010000 */
[----:B------:R-:W-:-:S05]  /*06e0*/  ISETP.NE.AND P0, PT, R10, RZ, PT ;  /* 0x000000ff0a00720c */ /* 0x000fca0003f05270 */
[----:B------:R-:W0:Y:S08]  /*06f0*/  LDCU UR4, c[0x0][0x3a0] ;  /* 0x00007400ff0477ac */ /* 0x000e300008000800 */
[----:B------:R-:W1:Y:S01]  /*0700*/  @!P0 S2R R3, SR_CgaCtaId ;  /* 0x0000000000038919 */ /* 0x000e620000008800 */
[----:B------:R-:W-:-:S04]  /*0710*/  @!P0 MOV R0, 0x400 ;  /* 0x0000040000008802 */ /* 0x000fc80000000f00 */
[----:B-1----:R-:W-:Y:S02]  /*0720*/  @!P0 LEA R3, R3, R0, 0x18 ;  /* 0x0000000003038211 */ /* 0x002fe400078ec0ff */
[----:B------:R-:W-:-:S03]  /*0730*/  I2FP.F32.U32 R0, R8 ;  /* 0x0000000800007245 */ /* 0x000fc60000201000 */
[----:B------:R1:W-:Y:S01]  /*0740*/  @!P0 STS [R3+0x800], RZ ;  /* 0x000800ff03008388 */ /* 0x0003e20000000800 */
[----:B------:R-:W-:Y:S01]  /*0750*/  BAR.SYNC.DEFER_BLOCKING 0x0 ;  /* 0x0000000000007b1d */ /* 0x000fe20000010000 */
[----:B------:R-:W-:Y:S01]  /*0760*/  ISETP.GT.U32.AND P0, PT, R10, 0xff, PT ;  /* 0x000000ff0a00780c */ /* 0x000fe20003f04070 */
[----:B------:R-:W-:-:S04]  /*0770*/  FMUL R0, R0, 0.00390625 ;  /* 0x3b80000000007820 */ /* 0x000fc80000400000 */
[----:B0-----:R-:W-:-:S08]  /*0780*/  FMUL R0, R0, UR4 ;  /* 0x0000000400007c20 */ /* 0x001fd00008400000 */
[----:B-1----:R-:W-:Y:S05]  /*0790*/  @P0 BRA `(.L_x_48) ;  /* 0x0000000800540947 */ /* 0x002fea0003800000 */
[----:B------:R-:W0:Y:S01]  /*07a0*/  LDC R3, c[0x0][0x360] ;  /* 0x0000d800ff037b82 */ /* 0x000e220000000800 */
[----:B------:R-:W-:Y:S01]  /*07b0*/  F2I.U32.FLOOR.NTZ R0, R0 ;  /* 0x0000000000007305 */ /* 0x000fe20000207000 */
[----:B------:R-:W-:Y:S07]  /*07c0*/  BSSY B0, `(.L_x_49) ;  /* 0x000003c000007945 */ /* 0x000fee0003800000 */
        /* <DEDUP_REMOVED lines=8> */
[----:B0-----:R-:W-:Y:S02]  /*0850*/  HFMA2 R4, -RZ, RZ, 0, 0 ;  /* 0x00000000ff047431 */ /* 0x001fe400000001ff */
[----:B-1----:R-:W-:-:S04]  /*0860*/  IMAD.MOV R6, RZ, RZ, -R5 ;  /* 0x000000ffff067224 */ /* 0x002fc800078e0a05 */
        /* <DEDUP_REMOVED lines=8> */
[----:B------:R-:W-:Y:S02]  /*08f0*/  @P0 IMAD.IADD R2, R2, 0x1, -R3 ;  /* 0x0000000102020824 */ /* 0x000fe400078e0a03 */
[----:B------:R-:W-:-:S03]  /*0900*/  @P0 VIADD R5, R5, 0x1 ;  /* 0x0000000105050836 */ /* 0x000fc60000000000 */
[----:B------:R-:W-:-:S13]  /*0910*/  ISETP.GE.U32.AND P1, PT, R2, R3, PT ;  /* 0x000000030200720c */ /* 0x000fda0003f26070 */
[----:B------:R-:W-:Y:S02]  /*0920*/  @P1 IADD3 R5, PT, PT, R5, 0x1, RZ ;  /* 0x0000000105051810 */ /* 0x000fe40007ffe0ff */
[----:B------:R-:W-:-:S05]  /*0930*/  @!P2 LOP3.LUT R5, RZ, R3, RZ, 0x33, !PT ;  /* 0x00000003ff05a212 */ /* 0x000fca00078e33ff */
[----:B------:R-:W-:-:S05]  /*0940*/  IMAD.IADD R11, R6, 0x1, R5 ;  /* 0x00000001060b7824 */ /* 0x000fca00078e0205 */
[----:B------:R-:W-:-:S04]  /*0950*/  LOP3.LUT R2, R11, 0x3, RZ, 0xc0, !PT ;  /* 0x000000030b027812 */ /* 0x000fc800078ec0ff */
[----:B------:R-:W-:Y:S01]  /*0960*/  ISETP.NE.AND P0, PT, R2, 0x3, PT ;  /* 0x000000030200780c */ /* 0x000fe20003f05270 */
[----:B------:R-:W-:-:S12]  /*0970*/  IMAD.MOV.U32 R2, RZ, RZ, R10 ;  /* 0x000000ffff027224 */ /* 0x000fd800078e000a */
[----:B------:R-:W-:Y:S05]  /*0980*/  @!P0 BRA `(.L_x_50) ;  /* 0x00000000007c8947 */ /* 0x000fea0003800000 */
[----:B------:R-:W0:Y:S01]  /*0990*/  S2UR UR5, SR_CgaCtaId ;  /* 0x00000000000579c3 */ /* 0x000e220000008800 */
[----:B------:R-:W-:Y:S01]  /*09a0*/  VIADD R2, R11, 0x1 ;  /* 0x000000010b027836 */ /* 0x000fe20000000000 */
[----:B------:R-:W-:-:S04]  /*09b0*/  UMOV UR4, 0x400 ;  /* 0x0000040000047882 */ /* 0x000fc80000000000 */
[----:B------:R-:W-:-:S04]  /*09c0*/  LOP3.LUT R4, R2, 0x3, RZ, 0xc0, !PT ;  /* 0x0000000302047812 */ /* 0x000fc800078ec0ff */
[C---:B------:R-:W-:Y:S01]  /*09d0*/  IADD3 R5, PT, PT, -R4.reuse, RZ, RZ ;  /* 0x000000ff04057210 */ /* 0x040fe20007ffe1ff */
[----:B------:R-:W-:Y:S01]  /*09e0*/  IMAD R2, R4, R3, R10 ;  /* 0x0000000304027224 */ /* 0x000fe200078e020a */
[----:B0-----:R-:W-:-:S06]  /*09f0*/  ULEA UR4, UR5, UR4, 0x18 ;  /* 0x0000000405047291 */ /* 0x001fcc000f8ec0ff */
[----:B------:R-:W-:-:S07]  /*0a00*/  LEA R4, R10, UR4, 0x2 ;  /* 0x000000040a047c11 */ /* 0x000fce000f8e10ff */
.L_x_53:
[----:B------:R-:W0:Y:S01]  /*0a10*/  LDS R7, [R4] ;  /* 0x0000000004077984 */ /* 0x000e220000000800 */
[----:B------:R-:W-:Y:S01]  /*0a20*/  VIADD R5, R5, 0x1 ;  /* 0x0000000105057836 */ /* 0x000fe20000000000 */
[----:B------:R-:W-:Y:S05]  /*0a30*/  YIELD ;  /* 0x0000000000007946 */ /* 0x000fea0003800000 */
[----:B------:R-:W-:Y:S01]  /*0a40*/  BSSY.RECONVERGENT B1, `(.L_x_51) ;  /* 0x0000011000017945 */ /* 0x000fe20003800200 */
[----:B------:R-:W-:Y:S02]  /*0a50*/  ISETP.NE.AND P1, PT, R5, RZ, PT ;  /* 0x000000ff0500720c */ /* 0x000fe40003f25270 */
[----:B0-----:R-:W-:-:S13]  /*0a60*/  ISETP.GT.U32.AND P0, PT, R7, R0, PT ;  /* 0x000000000700720c */ /* 0x001fda0003f04070 */
[----:B------:R-:W-:Y:S05]  /*0a70*/  @!P0 BRA `(.L_x_52) ;  /* 0x0000000000348947 */ /* 0x000fea0003800000 */
[----:B--2---:R-:W0:Y:S01]  /*0a80*/  S2R R12, SR_LANEID ;  /* 0x00000000000c7919 */ /* 0x004e220000000000 */
[----:B------:R-:W-:Y:S01]  /*0a90*/  IMAD.IADD R6, R7, 0x1, -R0 ;  /* 0x0000000107067824 */ /* 0x000fe200078e0a00 */
[----:B------:R-:W1:Y:S01]  /*0aa0*/  S2UR UR6, SR_CgaCtaId ;  /* 0x00000000000679c3 */ /* 0x000e620000008800 */
[----:B------:R-:W-:Y:S01]  /*0ab0*/  VOTEU.ANY UR4, UPT, PT ;  /* 0x0000000000047886 */ /* 0x000fe200038e0100 */
[----:B------:R-:W-:-:S06]  /*0ac0*/  UMOV UR5, 0x400 ;  /* 0x0000040000057882 */ /* 0x000fcc0000000000 */
[----:B------:R-:W2:Y:S01]  /*0ad0*/  REDUX.SUM UR7, R6 ;  /* 0x00000000060773c4 */ /* 0x000ea2000000c000 */
[----:B------:R-:W-:Y:S01]  /*0ae0*/  UFLO.U32 UR4, UR4 ;  /* 0x00000004000472bd */ /* 0x000fe200080e0000 */
[----:B------:R3:W-:Y:S01]  /*0af0*/  STS [R4], R0 ;  /* 0x0000000004007388 */ /* 0x0007e20000000800 */
[----:B--2---:R-:W-:-:S04]  /*0b00*/  IMAD.U32 R7, RZ, RZ, UR7 ;  /* 0x00000007ff077e24 */ /* 0x004fc8000f8e00ff */
[----:B0-----:R-:W-:Y:S01]  /*0b10*/  ISETP.EQ.U32.AND P0, PT, R12, UR4, PT ;  /* 0x000000040c007c0c */ /* 0x001fe2000bf02070 */
[----:B------:R-:W-:-:S04]  /*0b20*/  UIADD3 UR4, UPT, UPT, UR5, 0x800, URZ ;  /* 0x0000080005047890 */ /* 0x000fc8000fffe0ff */
[----:B-1----:R-:W-:-:S09]  /*0b30*/  ULEA UR4, UR6, UR4, 0x18 ;  /* 0x0000000406047291 */ /* 0x002fd2000f8ec0ff */
[----:B------:R3:W-:Y:S03]  /*0b40*/  @P0 ATOMS.ADD RZ, [UR4], R7 ;  /* 0x00000007ffff098c */ /* 0x0007e60008000004 */
.L_x_52:
[----:B------:R-:W-:Y:S05]  /*0b50*/  BSYNC.RECONVERGENT B1 ;  /* 0x0000000000017941 */ /* 0x000fea0003800200 */
.L_x_51:
[----:B---3--:R-:W-:Y:S01]  /*0b60*/  LEA R4, R3, R4, 0x2 ;  /* 0x0000000403047211 */ /* 0x008fe200078e10ff */
[----:B------:R-:W-:Y:S06]  /*0b70*/  @P1 BRA `(.L_x_53) ;  /* 0xfffffffc00a41947 */ /* 0x000fec000383ffff */
.L_x_50:
[----:B------:R-:W-:Y:S05]  /*0b80*/  BSYNC B0 ;  /* 0x0000000000007941 */ /* 0x000fea0003800000 */
.L_x_49:
[----:B------:R-:W-:-:S13]  /*0b90*/  ISETP.GE.U32.AND P0, PT, R11, 0x3, PT ;  /* 0x000000030b00780c */ /* 0x000fda0003f06070 */
[----:B------:R-:W-:Y:S05]  /*0ba0*/  @!P0 BRA `(.L_x_48) ;  /* 0x0000000400508947 */ /* 0x000fea0003800000 */
[----:B------:R-:W0:Y:S01]  /*0bb0*/  S2UR UR5, SR_CgaCtaId ;  /* 0x00000000000579c3 */ /* 0x000e220000008800 */
[----:B------:R-:W-:Y:S02]  /*0bc0*/  UMOV UR4, 0x400 ;  /* 0x0000040000047882 */ /* 0x000fe40000000000 */
[----:B0-----:R-:W-:-:S06]  /*0bd0*/  ULEA UR4, UR5, UR4, 0x18 ;  /* 0x0000000405047291 */ /* 0x001fcc000f8ec0ff */
[----:B------:R-:W-:-:S07]  /*0be0*/  LEA R4, R2, UR4, 0x2 ;  /* 0x0000000402047c11 */ /* 0x000fce000f8e10ff */
.L_x_62:
[----:B------:R-:W0:Y:S01]  /*0bf0*/  LDS R5, [R4] ;  /* 0x0000000004057984 */ /* 0x000e220000000800 */
[----:B------:R-:W-:Y:S05]  /*0c00*/  YIELD ;  /* 0x0000000000007946 */ /* 0x000fea0003800000 */
[----:B------:R-:W-:Y:S01]  /*0c10*/  BSSY.RECONVERGENT B0, `(.L_x_54) ;  /* 0x0000011000007945 */ /* 0x000fe20003800200 */
[----:B----4-:R-:W-:Y:S01]  /*0c20*/  IMAD R7, R3, 0x4, R4 ;  /* 0x0000000403077824 */ /* 0x010fe200078e0204 */
[----:B0-----:R-:W-:-:S13]  /*0c30*/  ISETP.GT.U32.AND P0, PT, R5, R0, PT ;  /* 0x000000000500720c */ /* 0x001fda0003f04070 */
[----:B------:R-:W-:Y:S05]  /*0c40*/  @!P0 BRA `(.L_x_55) ;  /* 0x0000000000348947 */ /* 0x000fea0003800000 */
[----:B------:R-:W0:Y:S01]  /*0c50*/  S2R R6, SR_LANEID ;  /* 0x0000000000067919 */ /* 0x000e220000000000 */
[----:B------:R-:W-:Y:S01]  /*0c60*/  IMAD.IADD R5, R5, 0x1, -R0 ;  /* 0x0000000105057824 */ /* 0x000fe200078e0a00 */
[----:B------:R-:W1:Y:S01]  /*0c70*/  S2UR UR6, SR_CgaCtaId ;  /* 0x00000000000679c3 */ /* 0x000e620000008800 */
[----:B------:R-:W-:Y:S01]  /*0c80*/  VOTEU.ANY UR4, UPT, PT ;  /* 0x0000000000047886 */ /* 0x000fe200038e0100 */
[----:B------:R-:W-:-:S06]  /*0c90*/  UMOV UR5, 0x400 ;  /* 0x0000040000057882 */ /* 0x000fcc0000000000 */
[----:B------:R-:W3:Y:S01]  /*0ca0*/  REDUX.SUM UR7, R5 ;  /* 0x00000000050773c4 */ /* 0x000ee2000000c000 */
[----:B------:R-:W-:Y:S01]  /*0cb0*/  UFLO.U32 UR4, UR4 ;  /* 0x00000004000472bd */ /* 0x000fe200080e0000 */
[----:B------:R4:W-:Y:S01]  /*0cc0*/  STS [R4], R0 ;  /* 0x0000000004007388 */ /* 0x0009e20000000800 */
[----:B------:R-:W-:-:S04]  /*0cd0*/  UIADD3 UR5, UPT, UPT, UR5, 0x800, URZ ;  /* 0x0000080005057890 */ /* 0x000fc8000fffe0ff */
[----:B-1----:R-:W-:Y:S01]  /*0ce0*/  ULEA UR5, UR6, UR5, 0x18 ;  /* 0x0000000506057291 */ /* 0x002fe2000f8ec0ff */
[----:B0-----:R-:W-:Y:S01]  /*0cf0*/  ISETP.EQ.U32.AND P0, PT, R6, UR4, PT ;  /* 0x0000000406007c0c */ /* 0x001fe2000bf02070 */
[----:B---3--:R-:W-:-:S12]  /*0d00*/  IMAD.U32 R6, RZ, RZ, UR7 ;  /* 0x00000007ff067e24 */ /* 0x008fd8000f8e00ff */
[----:B------:R4:W-:Y:S02]  /*0d10*/  @P0 ATOMS.ADD RZ, [UR5], R6 ;  /* 0x00000006ffff098c */ /* 0x0009e40008000005 */
.L_x_55:
[----:B------:R-:W-:Y:S05]  /*0d20*/  BSYNC.RECONVERGENT B0 ;  /* 0x0000000000007941 */ /* 0x000fea0003800200 */
.L_x_54:
[----:B------:R-:W0:Y:S01]  /*0d30*/  LDS R5, [R7] ;  /* 0x0000000007057984 */ /* 0x000e220000000800 */
[----:B------:R-:W-:Y:S01]  /*0d40*/  BSSY.RECONVERGENT B0, `(.L_x_56) ;  /* 0x0000011000007945 */ /* 0x000fe20003800200 */
[----:B------:R-:W-:Y:S02]  /*0d50*/  LEA R11, R3, R4, 0x3 ;  /* 0x00000004030b7211 */ /* 0x000fe400078e18ff */
[----:B0-----:R-:W-:-:S13]  /*0d60*/  ISETP.GT.U32.AND P0, PT, R5, R0, PT ;  /* 0x000000000500720c */ /* 0x001fda0003f04070 */
[----:B------:R-:W-:Y:S05]  /*0d70*/  @!P0 BRA `(.L_x_57) ;  /* 0x0000000000348947 */ /* 0x000fea0003800000 */
[----:B----4-:R-:W0:Y:S01]  /*0d80*/  S2R R6, SR_LANEID ;  /* 0x0000000000067919 */ /* 0x010e220000000000 */
        /* <DEDUP_REMOVED lines=12> */
.L_x_57:
[----:B------:R-:W-:Y:S05]  /*0e50*/  BSYNC.RECONVERGENT B0 ;  /* 0x0000000000007941 */ /* 0x000fea0003800200 */
.L_x_56:
[----:B------:R-:W0:Y:S01]  /*0e60*/  LDS R5, [R11] ;  /* 0x000000000b057984 */ /* 0x000e220000000800 */
        /* <DEDUP_REMOVED lines=14> */
[----:B0-----:R-:W-:Y:S02]  /*0f50*/  ISETP.EQ.U32.AND P0, PT, R6, UR4, PT ;  /* 0x0000000406007c0c */ /* 0x001fe4000bf02070 */
[----:B---3--:R-:W-:-:S11]  /*0f60*/  MOV R6, UR7 ;  /* 0x0000000700067c02 */ /* 0x008fd60008000f00 */
[----:B------:R4:W-:Y:S02]  /*0f70*/  @P0 ATOMS.ADD RZ, [UR5], R6 ;  /* 0x00000006ffff098c */ /* 0x0009e40008000005 */
.L_x_59:
[----:B------:R-:W-:Y:S05]  /*0f80*/  BSYNC.RECONVERGENT B0 ;  /* 0x0000000000007941 */ /* 0x000fea0003800200 */
.L_x_58:
[----:B------:R-:W0:Y:S01]  /*0f90*/  LDS R5, [R7] ;  /* 0x0000000007057984 */ /* 0x000e220000000800 */
[----:B------:R-:W-:Y:S01]  /*0fa0*/  IMAD R2, R3, 0x4, R2 ;  /* 0x0000000403027824 */ /* 0x000fe200078e0202 */
[----:B------:R-:W-:Y:S04]  /*0fb0*/  BSSY.RECONVERGENT B0, `(.L_x_60) ;  /* 0x0000011000007945 */ /* 0x000fe80003800200 */
[----:B------:R-:W-:Y:S02]  /*0fc0*/  ISETP.GE.U32.AND P1, PT, R2, 0x100, PT ;  /* 0x000001000200780c */ /* 0x000fe40003f26070 */
        /* <DEDUP_REMOVED lines=15> */
.L_x_61:
[----:B------:R-:W-:Y:S05]  /*10c0*/  BSYNC.RECONVERGENT B0 ;  /* 0x0000000000007941 */ /* 0x000fea0003800200 */
.L_x_60:
[----:B------:R-:W-:Y:S01]  /*10d0*/  LEA R4, R3, R4, 0x4 ;  /* 0x0000000403047211 */ /* 0x000fe200078e20ff */
[----:B------:R-:W-:Y:S06]  /*10e0*/  @!P1 BRA `(.L_x_62) ;  /* 0xfffffff800c09947 */ /* 0x000fec000383ffff */
.L_x_48:
[----:B------:R-:W-:Y:S05]  /*10f0*/  WARPSYNC.ALL ;  /* 0x0000000000007948 */ /* 0x000fea0003800000 */
[----:B------:R-:W-:Y:S01]  /*1100*/  ISETP.GT.U32.AND P0, PT, R10, 0xff, PT ;  /* 0x000000ff0a00780c */ /* 0x000fe20003f04070 */
[----:B------:R-:W0:Y:S08]  /*1110*/  S2UR UR5, SR_CgaCtaId ;  /* 0x00000000000579c3 */ /* 0x000e300000008800 */
[----:B------:R-:W-:Y:S06]  /*1120*/  BAR.SYNC.DEFER_BLOCKING 0x0 ;  /* 0x0000000000007b1d */ /* 0x000fec0000010000 */
[----:B------:R-:W-:Y:S01]  /*1130*/  UMOV UR4, 0x400 ;  /* 0x0000040000047882 */ /* 0x000fe20000000000 */
[----:B------:R-:W-:Y:S01]  /*1140*/  BSSY.RECONVERGENT B0, `(.L_x_63) ;  /* 0x0000048000007945 */ /* 0x000fe20003800200 */
[----:B------:R-:W-:-:S02]  /*1150*/  IMAD.U32 R3, RZ, RZ, UR4 ;  /* 0x00000004ff037e24 */ /* 0x000fc4000f8e00ff */
[----:B0-----:R-:W-:-:S05]  /*1160*/  IMAD.U32 R2, RZ, RZ, UR5 ;  /* 0x00000005ff027e24 */ /* 0x001fca000f8e00ff */
[----:B----4-:R-:W-:-:S05]  /*1170*/  LEA R7, R2, R3, 0x18 ;  /* 0x0000000302077211 */ /* 0x010fca00078ec0ff */
[----:B------:R-:W0:Y:S02]  /*1180*/  LDS R0, [R7+0x800] ;  /* 0x0008000007007984 */ /* 0x000e240000000800 */
[----:B0-----:R-:W-:Y:S01]  /*1190*/  LOP3.LUT R5, R0, 0xff, RZ, 0xc0, !PT ;  /* 0x000000ff00057812 */ /* 0x001fe200078ec0ff */
[----:B------:R-:W-:Y:S06]  /*11a0*/  @P0 BRA `(.L_x_64) ;  /* 0x0000000400040947 */ /* 0x000fec0003800000 */
[----:B------:R-:W2:Y:S01]  /*11b0*/  LDC R11, c[0x0][0x360] ;  /* 0x0000d800ff0b7b82 */ /* 0x000ea20000000800 */
[----:B------:R-:W-:Y:S01]  /*11c0*/  BSSY.RECONVERGENT B1, `(.L_x_65) ;  /* 0x000002a000017945 */ /* 0x000fe20003800200 */
[----:B--2---:R-:W0:Y:S01]  /*11d0*/  I2F.U32.RP R14, R11 ;  /* 0x0000000b000e7306 */ /* 0x004e220000209000 */
        /* <DEDUP_REMOVED lines=28> */
[----:B------:R-:W-:Y:S02]  /*13a0*/  VIADD R4, R6, 0x1 ;  /* 0x0000000106047836 */ /* 0x000fe40000000000 */
[----:B------:R-:W-:-:S03]  /*13b0*/  IMAD R12, R10, 0x4, R7 ;  /* 0x000000040a0c7824 */ /* 0x000fc600078e0207 */
[----:B------:R-:W-:-:S05]  /*13c0*/  LOP3.LUT R6, R4, 0x3, RZ, 0xc0, !PT ;  /* 0x0000000304067812 */ /* 0x000fca00078ec0ff */
[----:B------:R-:W-:Y:S02]  /*13d0*/  IMAD R4, R6, R11, R10 ;  /* 0x0000000b06047224 */ /* 0x000fe400078e020a */
[----:B------:R-:W-:-:S07]  /*13e0*/  IMAD.MOV R6, RZ, RZ, -R6 ;  /* 0x000000ffff067224 */ /* 0x000fce00078e0a06 */
.L_x_67:
[----:B------:R-:W0:Y:S01]  /*13f0*/  LDS R13, [R12] ;  /* 0x000000000c0d7984 */ /* 0x000e220000000800 */
[----:B------:R-:W-:-:S04]  /*1400*/  IADD3 R6, PT, PT, R6, 0x1, RZ ;  /* 0x0000000106067810 */ /* 0x000fc80007ffe0ff */
[----:B------:R-:W-:Y:S02]  /*1410*/  ISETP.NE.AND P0, PT, R6, RZ, PT ;  /* 0x000000ff0600720c */ /* 0x000fe40003f05270 */
[----:B0-----:R-:W-:-:S05]  /*1420*/  LEA.HI R13, R0, R13, RZ, 0x18 ;  /* 0x0000000d000d7211 */ /* 0x001fca00078fc0ff */
[----:B------:R0:W-:Y:S02]  /*1430*/  STS [R12], R13 ;  /* 0x0000000d0c007388 */ /* 0x0001e40000000800 */
[----:B0-----:R-:W-:-:S04]  /*1440*/  IMAD R12, R11, 0x4, R12 ;  /* 0x000000040b0c7824 */ /* 0x001fc800078e020c */
[----:B------:R-:W-:Y:S05]  /*1450*/  @P0 BRA `(.L_x_67) ;  /* 0xfffffffc00e40947 */ /* 0x000fea000383ffff */
.L_x_66:
[----:B------:R-:W-:Y:S05]  /*1460*/  BSYNC.RECONVERGENT B1 ;  /* 0x0000000000017941 */ /* 0x000fea0003800200 */
.L_x_65:
[----:B------:R-:W-:Y:S05]  /*1470*/  @!P1 BRA `(.L_x_64) ;  /* 0x0000000000509947 */ /* 0x000fea0003800000 */
[----:B------:R-:W-:-:S07]  /*1480*/  IMAD R6, R4, 0x4, R7 ;  /* 0x0000000404067824 */ /* 0x000fce00078e0207 */
.L_x_68:
[----:B0-----:R-:W0:Y:S01]  /*1490*/  LDS R13, [R6] ;  /* 0x00000000060d7984 */ /* 0x001e220000000800 */
[C-C-:B------:R-:W-:Y:S01]  /*14a0*/  IMAD R12, R11.reuse, 0x4, R6.reuse ;  /* 0x000000040b0c7824 */ /* 0x140fe200078e0206 */
[C---:B------:R-:W-:Y:S01]  /*14b0*/  LEA R14, R11.reuse, R6, 0x3 ;  /* 0x000000060b0e7211 */ /* 0x040fe200078e18ff */
[C---:B------:R-:W-:Y:S02]  /*14c0*/  IMAD R16, R11.reuse, 0xc, R6 ;  /* 0x0000000c0b107824 */ /* 0x040fe400078e0206 */
[----:B------:R-:W-:-:S05]  /*14d0*/  IMAD R4, R11, 0x4, R4 ;  /* 0x000000040b047824 */ /* 0x000fca00078e0204 */
[----:B------:R-:W-:Y:S02]  /*14e0*/  ISETP.GE.U32.AND P0, PT, R4, 0x100, PT ;  /* 0x000001000400780c */ /* 0x000fe40003f06070 */
[----:B0-----:R-:W-:-:S05]  /*14f0*/  LEA.HI R13, R0, R13, RZ, 0x18 ;  /* 0x0000000d000d7211 */ /* 0x001fca00078fc0ff */
[----:B------:R0:W-:Y:S04]  /*1500*/  STS [R6], R13 ;  /* 0x0000000d06007388 */ /* 0x0001e80000000800 */
[----:B------:R-:W1:Y:S01]  /*1510*/  LDS R15, [R12] ;  /* 0x000000000c0f7984 */ /* 0x000e620000000800 */
[----:B0-----:R-:W-:Y:S01]  /*1520*/  IMAD R6, R11, 0x10, R6 ;  /* 0x000000100b067824 */ /* 0x001fe200078e0206 */
[----:B-1----:R-:W-:-:S05]  /*1530*/  LEA.HI R15, R0, R15, RZ, 0x18 ;  /* 0x0000000f000f7211 */ /* 0x002fca00078fc0ff */
[----:B------:R-:W-:Y:S04]  /*1540*/  STS [R12], R15 ;  /* 0x0000000f0c007388 */ /* 0x000fe80000000800 */
[----:B------:R-:W0:Y:S02]  /*1550*/  LDS R17, [R14] ;  /* 0x000000000e117984 */ /* 0x000e240000000800 */
[----:B0-----:R-:W-:-:S05]  /*1560*/  LEA.HI R17, R0, R17, RZ, 0x18 ;  /* 0x0000001100117211 */ /* 0x001fca00078fc0ff */
[----:B------:R-:W-:Y:S04]  /*1570*/  STS [R14], R17 ;  /* 0x000000110e007388 */ /* 0x000fe80000000800 */
[----:B------:R-:W0:Y:S02]  /*1580*/  LDS R19, [R16] ;  /* 0x0000000010137984 */ /* 0x000e240000000800 */
[----:B0-----:R-:W-:-:S05]  /*1590*/  LEA.HI R19, R0, R19, RZ, 0x18 ;  /* 0x0000001300137211 */ /* 0x001fca00078fc0ff */
[----:B------:R0:W-:Y:S01]  /*15a0*/  STS [R16], R19 ;  /* 0x0000001310007388 */ /* 0x0001e20000000800 */
[----:B------:R-:W-:Y:S05]  /*15b0*/  @!P0 BRA `(.L_x_68) ;  /* 0xfffffffc00b48947 */ /* 0x000fea000383ffff */
.L_x_64:
[----:B------:R-:W-:Y:S05]  /*15c0*/  BSYNC.RECONVERGENT B0 ;  /* 0x0000000000007941 */ /* 0x000fea0003800200 */
.L_x_63:
[----:B------:R-:W-:Y:S01]  /*15d0*/  BAR.SYNC.DEFER_BLOCKING 0x0 ;  /* 0x0000000000007b1d */ /* 0x000fe20000010000 */
[----:B------:R-:W-:-:S13]  /*15e0*/  ISETP.GE.U32.AND P0, PT, R10, R5, PT ;  /* 0x000000050a00720c */ /* 0x000fda0003f06070 */
[----:B------:R-:W-:Y:S05]  /*15f0*/  @P0 BRA `(.L_x_69) ;  /* 0x0000000000e40947 */ /* 0x000fea0003800000 */
[----:B------:R-:W1:Y:S01]  /*1600*/  LDC R11, c[0x0][0x360] ;  /* 0x0000d800ff0b7b82 */ /* 0x000e620000000800 */
[----:B------:R-:W-:Y:S01]  /*1610*/  BSSY B0, `(.L_x_70) ;  /* 0x0000029000007945 */ /* 0x000fe20003800000 */
[----:B-1----:R-:W1:Y:S01]  /*1620*/  I2F.U32.RP R6, R11 ;  /* 0x0000000b00067306 */ /* 0x002e620000209000 */
[----:B------:R-:W-:Y:S01]  /*1630*/  IMAD.IADD R0, R10, 0x1, R11 ;  /* 0x000000010a007824 */ /* 0x000fe200078e020b */
[----:B------:R-:W-:-:S04]  /*1640*/  ISETP.NE.U32.AND P2, PT, R11, RZ, PT ;  /* 0x000000ff0b00720c */ /* 0x000fc80003f45070 */
[----:B------:R-:W-:Y:S02]  /*1650*/  ISETP.GE.U32.AND P0, PT, R0, R5, PT ;  /* 0x000000050000720c */ /* 0x000fe40003f06070 */
[----:B------:R-:W-:Y:S01]  /*1660*/  VIMNMX.U32 R15, PT, PT, R5, R0, !PT ;  /* 0x00000000050f7248 */ /* 0x000fe20007fe0000 */
[----:B-1----:R-:W2:Y:S02]  /*1670*/  MUFU.RCP R6, R6 ;  /* 0x0000000600067308 */ /* 0x002ea40000001000 */
[----:B--2---:R-:W-:-:S06]  /*1680*/  VIADD R12, R6, 0xffffffe ;  /* 0x0ffffffe060c7836 */ /* 0x004fcc0000000000 */
[----:B------:R1:W2:Y:S02]  /*1690*/  F2I.FTZ.U32.TRUNC.NTZ R13, R12 ;  /* 0x0000000c000d7305 */ /* 0x0002a4000021f000 */
[----:B-1----:R-:W-:Y:S01]  /*16a0*/  IMAD.MOV.U32 R12, RZ, RZ, RZ ;  /* 0x000000ffff0c7224 */ /* 0x002fe200078e00ff */
[----:B--2---:R-:W-:-:S05]  /*16b0*/  IADD3 R4, PT, PT, RZ, -R13, RZ ;  /* 0x8000000dff047210 */ /* 0x004fca0007ffe0ff */
        /* <DEDUP_REMOVED lines=24> */
.L_x_72:
[----:B------:R-:W-:Y:S01]  /*1840*/  IADD3 R4, PT, PT, R4, 0x1, RZ ;  /* 0x0000000104047810 */ /* 0x000fe20007ffe0ff */
[----:B------:R-:W-:Y:S05]  /*1850*/  YIELD ;  /* 0x0000000000007946 */ /* 0x000fea0003800000 */
[----:B------:R-:W-:Y:S01]  /*1860*/  ISETP.NE.AND P0, PT, R4, RZ, PT ;  /* 0x000000ff0400720c */ /* 0x000fe20003f05270 */
[----:B------:R1:W-:Y:S02]  /*1870*/  ATOMS.POPC.INC.32 RZ, [R6+URZ] ;  /* 0x0000000006ff7f8c */ /* 0x0003e4000d8000ff */
[----:B-1----:R-:W-:-:S10]  /*1880*/  IMAD R6, R11, 0x4, R6 ;  /* 0x000000040b067824 */ /* 0x002fd400078e0206 */
[----:B------:R-:W-:Y:S05]  /*1890*/  @P0 BRA `(.L_x_72) ;  /* 0xfffffffc00e80947 */ /* 0x000fea000383ffff */
.L_x_71:
[----:B------:R-:W-:Y:S05]  /*18a0*/  BSYNC B0 ;  /* 0x0000000000007941 */ /* 0x000fea0003800000 */
.L_x_70:
[----:B------:R-:W-:Y:S05]  /*18b0*/  @!P1 BRA `(.L_x_69) ;  /* 0x0000000000349947 */ /* 0x000fea0003800000 */
[----:B------:R-:W-:-:S07]  /*18c0*/  IMAD R4, R0, 0x4, R7 ;  /* 0x0000000400047824 */ /* 0x000fce00078e0207 */
.L_x_73:
[C---:B------:R-:W-:Y:S01]  /*18d0*/  IMAD R0, R11.reuse, 0x4, R0 ;  /* 0x000000040b007824 */ /* 0x040fe200078e0200 */
[C---:B---3--:R-:W-:Y:S01]  /*18e0*/  LEA R12, R11.reuse, R4, 0x3 ;  /* 0x000000040b0c7211 */ /* 0x048fe200078e18ff */
[C-C-:B------:R-:W-:Y:S01]  /*18f0*/  IMAD R6, R11.reuse, 0x4, R4.reuse ;  /* 0x000000040b067824 */ /* 0x140fe200078e0204 */
[----:B------:R-:W-:Y:S05]  /*1900*/  YIELD ;  /* 0x0000000000007946 */ /* 0x000fea0003800000 */
[----:B------:R-:W-:Y:S01]  /*1910*/  ISETP.GE.U32.AND P0, PT, R0, R5, PT ;  /* 0x000000050000720c */ /* 0x000fe20003f06070 */
[C-C-:B------:R-:W-:Y:S01]  /*1920*/  IMAD R13, R11.reuse, 0xc, R4.reuse ;  /* 0x0000000c0b0d7824 */ /* 0x140fe200078e0204 */
[----:B------:R1:W-:Y:S04]  /*1930*/  ATOMS.POPC.INC.32 RZ, [R4+URZ] ;  /* 0x0000000004ff7f8c */ /* 0x0003e8000d8000ff */
[----:B------:R3:W-:Y:S04]  /*1940*/  ATOMS.POPC.INC.32 RZ, [R6+URZ] ;  /* 0x0000000006ff7f8c */ /* 0x0007e8000d8000ff */
[----:B------:R3:W-:Y:S01]  /*1950*/  ATOMS.POPC.INC.32 RZ, [R12+URZ] ;  /* 0x000000000cff7f8c */ /* 0x0007e2000d8000ff */
[----:B-1----:R-:W-:-:S03]  /*1960*/  IMAD R4, R11, 0x10, R4 ;  /* 0x000000100b047824 */ /* 0x002fc600078e0204 */
[----:B------:R3:W-:Y:S01]  /*1970*/  ATOMS.POPC.INC.32 RZ, [R13+URZ] ;  /* 0x000000000dff7f8c */ /* 0x0007e2000d8000ff */
[----:B------:R-:W-:Y:S05]  /*1980*/  @!P0 BRA `(.L_x_73) ;  /* 0xfffffffc00d08947 */ /* 0x000fea000383ffff */
.L_x_69:
[----:B------:R-:W-:Y:S01]  /*1990*/  ISETP.NE.AND P0, PT, R10, RZ, PT ;  /* 0x000000ff0a00720c */ /* 0x000fe20003f05270 */
[----:B------:R-:W-:Y:S05]  /*19a0*/  WARPSYNC.ALL ;  /* 0x0000000000007948 */ /* 0x000fea0003800000 */
[----:B------:R-:W-:Y:S06]  /*19b0*/  BAR.SYNC.DEFER_BLOCKING 0x0 ;  /* 0x0000000000007b1d */ /* 0x000fec0000010000 */
[----:B------:R-:W-:Y:S04]  /*19c0*/  BSSY.RECONVERGENT B0, `(.L_x_74) ;  /* 0x000006a000007945 */ /* 0x000fe80003800200 */
[----:B------:R-:W-:Y:S05]  /*19d0*/  @P0 BRA `(.L_x_75) ;  /* 0x0000000400a00947 */ /* 0x000fea0003800000 */
[----:B------:R-:W-:Y:S02]  /*19e0*/  VIADD R5, R3, 0x400 ;  /* 0x0000040003057836 */ /* 0x000fe40000000000 */
[----:B------:R-:W-:Y:S01]  /*19f0*/  HFMA2 R11, -RZ, RZ, 0, 0 ;  /* 0x00000000ff0b7431 */ /* 0x000fe200000001ff */
[----:B------:R-:W-:Y:S02]  /*1a00*/  UMOV UR4, 0x40 ;  /* 0x0000004000047882 */ /* 0x000fe40000000000 */
[----:B------:R-:W-:-:S07]  /*1a10*/  LEA R4, R2, R5, 0x18 ;  /* 0x0000000502047211 */ /* 0x000fce00078ec0ff */
.L_x_76:
[----:B-1-3--:R-:W1:Y:S01]  /*1a20*/  LDS R6, [R7+UR4+-0x40] ;  /* 0xffffc00407067984 */ /* 0x00ae620008000800 */
[----:B------:R-:W-:Y:S02]  /*1a30*/  VIADD R0, R4, UR4 ;  /* 0x0000000404007c36 */ /* 0x000fe40008000000 */
[----:B-1----:R-:W-:-:S05]  /*1a40*/  IMAD.IADD R11, R6, 0x1, R11 ;  /* 0x00000001060b7824 */ /* 0x002fca00078e020b */
[----:B------:R-:W-:Y:S04]  /*1a50*/  STS [R0+-0x40], R11 ;  /* 0xffffc00b00007388 */ /* 0x000fe80000000800 */
[----:B------:R-:W1:Y:S02]  /*1a60*/  LDS R6, [R7+UR4+-0x3c] ;  /* 0xffffc40407067984 */ /* 0x000e640008000800 */
[----:B-1----:R-:W-:-:S05]  /*1a70*/  IMAD.IADD R5, R11, 0x1, R6 ;  /* 0x000000010b057824 */ /* 0x002fca00078e0206 */
[----:B------:R-:W-:Y:S04]  /*1a80*/  STS [R0+-0x3c], R5 ;  /* 0xffffc40500007388 */ /* 0x000fe80000000800 */
[----:B------:R-:W1:Y:S02]  /*1a90*/  LDS R6, [R7+UR4+-0x38] ;  /* 0xffffc80407067984 */ /* 0x000e640008000800 */
[----:B-1----:R-:W-:-:S05]  /*1aa0*/  IADD3 R13, PT, PT, R5, R6, RZ ;  /* 0x00000006050d7210 */ /* 0x002fca0007ffe0ff */
[----:B------:R-:W-:Y:S04]  /*1ab0*/  STS [R0+-0x38], R13 ;  /* 0xffffc80d00007388 */ /* 0x000fe80000000800 */
[----:B------:R-:W1:Y:S02]  /*1ac0*/  LDS R6, [R7+UR4+-0x34] ;  /* 0xffffcc0407067984 */ /* 0x000e640008000800 */
[----:B-1----:R-:W-:-:S05]  /*1ad0*/  IMAD.IADD R15, R13, 0x1, R6 ;  /* 0x000000010d0f7824 */ /* 0x002fca00078e0206 */
        /* <DEDUP_REMOVED lines=37> */
[----:B------:R-:W1:Y:S02]  /*1d30*/  LDS R6, [R7+UR4] ;  /* 0x0000000407067984 */ /* 0x000e640008000800 */
[----:B-1----:R-:W-:-:S05]  /*1d40*/  IMAD.IADD R11, R15, 0x1, R6 ;  /* 0x000000010f0b7824 */ /* 0x002fca00078e0206 */
[----:B------:R-:W-:Y:S04]  /*1d50*/  STS [R0], R11 ;  /* 0x0000000b00007388 */ /* 0x000fe80000000800 */
[----:B------:R-:W1:Y:S02]  /*1d60*/  LDS R6, [R7+UR4+0x4] ;  /* 0x0000040407067984 */ /* 0x000e640008000800 */
[----:B-1----:R-:W-:-:S05]  /*1d70*/  IMAD.IADD R5, R11, 0x1, R6 ;  /* 0x000000010b057824 */ /* 0x002fca00078e0206 */
[----:B------:R-:W-:Y:S04]  /*1d80*/  STS [R0+0x4], R5 ;  /* 0x0000040500007388 */ /* 0x000fe80000000800 */
[----:B------:R-:W1:Y:S02]  /*1d90*/  LDS R6, [R7+UR4+0x8] ;  /* 0x0000080407067984 */ /* 0x000e640008000800 */
[----:B-1----:R-:W-:-:S05]  /*1da0*/  IADD3 R13, PT, PT, R5, R6, RZ ;  /* 0x00000006050d7210 */ /* 0x002fca0007ffe0ff */
[----:B------:R-:W-:Y:S04]  /*1db0*/  STS [R0+0x8], R13 ;  /* 0x0000080d00007388 */ /* 0x000fe80000000800 */
[----:B------:R-:W1:Y:S02]  /*1dc0*/  LDS R6, [R7+UR4+0xc] ;  /* 0x00000c0407067984 */ /* 0x000e640008000800 */
[----:B-1----:R-:W-:-:S05]  /*1dd0*/  IMAD.IADD R15, R13, 0x1, R6 ;  /* 0x000000010d0f7824 */ /* 0x002fca00078e0206 */
        /* <DEDUP_REMOVED lines=34> */
[----:B------:R-:W1:Y:S01]  /*2000*/  LDS R6, [R7+UR4+0x3c] ;  /* 0x00003c0407067984 */ /* 0x000e620008000800 */
[----:B------:R-:W-:-:S04]  /*2010*/  UIADD3 UR4, UPT, UPT, UR4, 0x80, URZ ;  /* 0x0000008004047890 */ /* 0x000fc8000fffe0ff */
[----:B------:R-:W-:Y:S01]  /*2020*/  UISETP.NE.AND UP0, UPT, UR4, 0x440, UPT ;  /* 0x000004400400788c */ /* 0x000fe2000bf05270 */
[----:B-1----:R-:W-:-:S05]  /*2030*/  IMAD.IADD R11, R13, 0x1, R6 ;  /* 0x000000010d0b7824 */ /* 0x002fca00078e0206 */
[----:B------:R1:W-:Y:S03]  /*2040*/  STS [R0+0x3c], R11 ;  /* 0x00003c0b00007388 */ /* 0x0003e60000000800 */
[----:B------:R-:W-:Y:S05]  /*2050*/  BRA.U UP0, `(.L_x_76) ;  /* 0xfffffff900707547 */ /* 0x000fea000b83ffff */
.L_x_75:
[----:B------:R-:W-:Y:S05]  /*2060*/  BSYNC.RECONVERGENT B0 ;  /* 0x0000000000007941 */ /* 0x000fea0003800200 */
.L_x_74:
[----:B------:R-:W-:Y:S01]  /*2070*/  BAR.SYNC.DEFER_BLOCKING 0x0 ;  /* 0x0000000000007b1d */ /* 0x000fe20000010000 */
[----:B------:R-:W-:-:S05]  /*2080*/  ISETP.NE.AND P0, PT, R10, RZ, PT ;  /* 0x000000ff0a00720c */ /* 0x000fca0003f05270 */
[----:B------:R-:W-:Y:S08]  /*2090*/  BSSY.RECONVERGENT B0, `(.L_x_77) ;  /* 0x0000070000007945 */ /* 0x000ff00003800200 */
[----:B------:R-:W-:Y:S05]  /*20a0*/  @P0 BRA `(.L_x_78) ;  /* 0x0000000400b80947 */ /* 0x000fea0003800000 */
[----:B------:R-:W-:Y:S02]  /*20b0*/  VIADD R5, R3, 0x400 ;  /* 0x0000040003057836 */ /* 0x000fe40000000000 */
[----:B------:R-:W-:-:S03]  /*20c0*/  IMAD.MOV.U32 R3, RZ, RZ, RZ ;  /* 0x000000ffff037224 */ /* 0x000fc600078e00ff */
[----:B------:R-:W-:-:S07]  /*20d0*/  LEA R2, R2, R5, 0x18 ;  /* 0x0000000502027211 */ /* 0x000fce00078ec0ff */
.L_x_80:
[----:B-1----:R-:W-:-:S05]  /*20e0*/  LEA R0, R3, R2, 0x2 ;  /* 0x0000000203007211 */ /* 0x002fca00078e10ff */
[----:B---3--:R-:W1:Y:S02]  /*20f0*/  LDS.128 R4, [R0] ;  /* 0x0000000000047984 */ /* 0x008e640000000c00 */
[----:B-1----:R-:W-:-:S13]  /*2100*/  ISETP.NE.AND P0, PT, R4, RZ, PT ;  /* 0x000000ff0400720c */ /* 0x002fda0003f05270 */
[----:B------:R-:W-:Y:S05]  /*2110*/  @P0 BRA `(.L_x_79) ;  /* 0x0000000400840947 */ /* 0x000fea0003800000 */
[----:B------:R-:W-:Y:S01]  /*2120*/  ISETP.NE.AND P0, PT, R5, RZ, PT ;  /* 0x000000ff0500720c */ /* 0x000fe20003f05270 */
[----:B------:R-:W-:-:S12]  /*2130*/  IMAD.MOV.U32 R4, RZ, RZ, R5 ;  /* 0x000000ffff047224 */ /* 0x000fd800078e0005 */
[----:B------:R-:W-:Y:S05]  /*2140*/  @P0 BRA `(.L_x_79) ;  /* 0x0000000400780947 */ /* 0x000fea0003800000 */
[----:B------:R-:W-:Y:S01]  /*2150*/  ISETP.NE.AND P0, PT, R6, RZ, PT ;  /* 0x000000ff0600720c */ /* 0x000fe20003f05270 */
[----:B------:R-:W-:-:S12]  /*2160*/  IMAD.MOV.U32 R4, RZ, RZ, R6 ;  /* 0x000000ffff047224 */ /* 0x000fd800078e0006 */
[----:B------:R-:W-:Y:S05]  /*2170*/  @P0 BRA `(.L_x_79) ;  /* 0x00000004006c0947 */ /* 0x000fea0003800000 */
[----:B------:R-:W-:Y:S01]  /*2180*/  ISETP.NE.AND P0, PT, R7, RZ, PT ;  /* 0x000000ff0700720c */ /* 0x000fe20003f05270 */
[----:B------:R-:W-:-:S12]  /*2190*/  IMAD.MOV.U32 R4, RZ, RZ, R7 ;  /* 0x000000ffff047224 */ /* 0x000fd800078e0007 */
[----:B------:R-:W-:Y:S05]  /*21a0*/  @P0 BRA `(.L_x_79) ;  /* 0x0000000400600947 */ /* 0x000fea0003800000 */
[----:B------:R-:W1:Y:S02]  /*21b0*/  LDS.128 R4, [R0+0x10] ;  /* 0x0000100000047984 */ /* 0x000e640000000c00 */
[----:B-1----:R-:W-:-:S13]  /*21c0*/  ISETP.NE.AND P0, PT, R4, RZ, PT ;  /* 0x000000ff0400720c */ /* 0x002fda0003f05270 */
[----:B------:R-:W-:Y:S05]  /*21d0*/  @P0 BRA `(.L_x_79) ;  /* 0x0000000400540947 */ /* 0x000fea0003800000 */
[----:B------:R-:W-:Y:S02]  /*21e0*/  ISETP.NE.AND P0, PT, R5, RZ, PT ;  /* 0x000000ff0500720c */ /* 0x000fe40003f05270 */
[----:B------:R-:W-:-:S11]  /*21f0*/  MOV R4, R5 ;  /* 0x0000000500047202 */ /* 0x000fd60000000f00 */
        /* <DEDUP_REMOVED lines=10> */
[----:B------:R-:W-:Y:S01]  /*22a0*/  ISETP.NE.AND P0, PT, R5, RZ, PT ;  /* 0x000000ff0500720c */ /* 0x000fe20003f05270 */
[----:B------:R-:W-:-:S12]  /*22b0*/  IMAD.MOV.U32 R4, RZ, RZ, R5 ;  /* 0x000000ffff047224 */ /* 0x000fd800078e0005 */
[----:B------:R-:W-:Y:S05]  /*22c0*/  @P0 BRA `(.L_x_79) ;  /* 0x0000000400180947 */ /* 0x000fea0003800000 */
[----:B------:R-:W-:Y:S02]  /*22d0*/  ISETP.NE.AND P0, PT, R6, RZ, PT ;  /* 0x000000ff0600720c */ /* 0x000fe40003f05270 */
[----:B------:R-:W-:-:S11]  /*22e0*/  MOV R4, R6 ;  /* 0x0000000600047202 */ /* 0x000fd60000000f00 */
        /* <DEDUP_REMOVED lines=13> */
[----:B------:R-:W-:Y:S02]  /*23c0*/  ISETP.NE.AND P0, PT, R7, RZ, PT ;  /* 0x000000ff0700720c */ /* 0x000fe40003f05270 */
[----:B------:R-:W-:-:S11]  /*23d0*/  MOV R4, R7 ;  /* 0x0000000700047202 */ /* 0x000fd60000000f00 */
        /* <DEDUP_REMOVED lines=49> */
[----:B------:R-:W-:-:S05]  /*26f0*/  VIADD R3, R3, 0x20 ;  /* 0x0000002003037836 */ /* 0x000fca0000000000 */
[----:B------:R-:W-:-:S13]  /*2700*/  ISETP.NE.AND P0, PT, R3, 0x100, PT ;  /* 0x000001000300780c */ /* 0x000fda0003f05270 */
[----:B------:R-:W-:Y:S05]  /*2710*/  @P0 BRA `(.L_x_80) ;  /* 0xfffffff800700947 */ /* 0x000fea000383ffff */
[----:B------:R-:W-:-:S07]  /*2720*/  IMAD.MOV.U32 R4, RZ, RZ, RZ ;  /* 0x000000ffff047224 */ /* 0x000fce00078e00ff */
.L_x_79:
[----:B------:R-:W1:Y:S01]  /*2730*/  S2UR UR5, SR_CgaCtaId ;  /* 0x00000000000579c3 */ /* 0x000e620000008800 */
[----:B------:R-:W-:Y:S02]  /*2740*/  UMOV UR4, 0x400 ;  /* 0x0000040000047882 */ /* 0x000fe40000000000 */
[----:B------:R-:W-:Y:S01]  /*2750*/  IMAD.U32 R3, RZ, RZ, UR4 ;  /* 0x00000004ff037e24 */ /* 0x000fe2000f8e00ff */
[----:B-1----:R-:W-:-:S04]  /*2760*/  MOV R2, UR5 ;  /* 0x0000000500027c02 */ /* 0x002fc80008000f00 */
[----:B------:R-:W-:-:S05]  /*2770*/  LEA R7, R2, R3, 0x18 ;  /* 0x0000000302077211 */ /* 0x000fca00078ec0ff */
[----:B------:R4:W-:Y:S02]  /*2780*/  STS [R7+0x804], R4 ;  /* 0x0008040407007388 */ /* 0x0009e40000000800 */
.L_x_78:
[----:B------:R-:W-:Y:S05]  /*2790*/  BSYNC.RECONVERGENT B0 ;  /* 0x0000000000007941 */ /* 0x000fea0003800200 */
.L_x_77:
[----:B------:R-:W-:Y:S01]  /*27a0*/  BAR.SYNC.DEFER_BLOCKING 0x0 ;  /* 0x0000000000007b1d */ /* 0x000fe20000010000 */
[----:B------:R-:W-:-:S13]  /*27b0*/  ISETP.GT.U32.AND P0, PT, R10, 0xff, PT ;  /* 0x000000ff0a00780c */ /* 0x000fda0003f04070 */
[----:B------:R-:W-:Y:S05]  /*27c0*/  @P0 EXIT ;  /* 0x000000000000094d */ /* 0x000fea0003800000 */
[----:B------:R-:W3:Y:S01]  /*27d0*/  LDC R5, c[0x0][0x360] ;  /* 0x0000d800ff057b82 */ /* 0x000ee20000000800 */
[----:B----4-:R-:W4:Y:S01]  /*27e0*/  LDS R7, [R7+0x804] ;  /* 0x0008040007077984 */ /* 0x010f220000000800 */
[----:B------:R-:W-:Y:S01]  /*27f0*/  BSSY.RECONVERGENT B0, `(.L_x_81) ;  /* 0x0000049000007945 */ /* 0x000fe20003800200 */
[----:B---3--:R-:W3:Y:S01]  /*2800*/  I2F.U32.RP R6, R5 ;  /* 0x0000000500067306 */ /* 0x008ee20000209000 */
[----:B-1----:R-:W-:Y:S01]  /*2810*/  IMAD.IADD R0, R10, 0x1, R5 ;  /* 0x000000010a007824 */ /* 0x002fe200078e0205 */
[----:B------:R-:W-:-:S04]  /*2820*/  ISETP.NE.U32.AND P2, PT, R5, RZ, PT ;  /* 0x000000ff0500720c */ /* 0x000fc80003f45070 */
[C---:B------:R-:W-:Y:S02]  /*2830*/  ISETP.GE.U32.AND P0, PT, R0.reuse, 0x100, PT ;  /* 0x000001000000780c */ /* 0x040fe40003f06070 */
[----:B------:R-:W-:Y:S01]  /*2840*/  VIMNMX.U32 R11, PT, PT, R0, 0x100, !PT ;  /* 0x00000100000b7848 */ /* 0x000fe20007fe0000 */
[----:B---3--:R-:W2:Y:S01]  /*2850*/  MUFU.RCP R6, R6 ;  /* 0x0000000600067308 */ /* 0x008ea20000001000 */
[----:B----4-:R-:W-:Y:S02]  /*2860*/  IMAD.IADD R8, R8, 0x1, -R7 ;  /* 0x0000000108087824 */ /* 0x010fe400078e0a07 */
[----:B--2---:R-:W-:-:S05]  /*2870*/  VIADD R12, R6, 0xffffffe ;  /* 0x0ffffffe060c7836 */ /* 0x004fca0000000000 */
[----:B------:R1:W2:Y:S02]  /*2880*/  F2I.FTZ.U32.TRUNC.NTZ R13, R12 ;  /* 0x0000000c000d7305 */ /* 0x0002a4000021f000 */
[----:B-1----:R-:W-:Y:S02]  /*2890*/  HFMA2 R12, -RZ, RZ, 0, 0 ;  /* 0x00000000ff0c7431 */ /* 0x002fe400000001ff */
[----:B--2---:R-:W-:-:S04]  /*28a0*/  IMAD.MOV R4, RZ, RZ, -R13 ;  /* 0x000000ffff047224 */ /* 0x004fc800078e0a0d */
[----:B------:R-:W-:Y:S01]  /*28b0*/  IMAD R15, R4, R5, RZ ;  /* 0x00000005040f7224 */ /* 0x000fe200078e02ff */
[----:B------:R-:W-:-:S03]  /*28c0*/  SEL R4, RZ, 0x1, P0 ;  /* 0x00000001ff047807 */ /* 0x000fc60000000000 */
[----:B------:R-:W-:Y:S01]  /*28d0*/  IMAD.HI.U32 R13, R13, R15, R12 ;  /* 0x0000000f0d0d7227 */ /* 0x000fe200078e000c */
[----:B------:R-:W-:Y:S02]  /*28e0*/  IADD3 R0, PT, PT, R11, -R0, -R4 ;  /* 0x800000000b007210 */ /* 0x000fe40007ffe804 */
[----:B------:R-:W-:-:S03]  /*28f0*/  I2FP.F32.U32 R11, R8 ;  /* 0x00000008000b7245 */ /* 0x000fc60000201000 */
[----:B------:R-:W-:-:S04]  /*2900*/  IMAD.HI.U32 R13, R13, R0, RZ ;  /* 0x000000000d0d7227 */ /* 0x000fc800078e00ff */
[----:B------:R-:W-:-:S04]  /*2910*/  IMAD.MOV R6, RZ, RZ, -R13 ;  /* 0x000000ffff067224 */ /* 0x000fc800078e0a0d */
[----:B------:R-:W-:-:S05]  /*2920*/  IMAD R0, R5, R6, R0 ;  /* 0x0000000605007224 */ /* 0x000fca00078e0200 */
[----:B------:R-:W-:-:S13]  /*2930*/  ISETP.GE.U32.AND P0, PT, R0, R5, PT ;  /* 0x000000050000720c */ /* 0x000fda0003f06070 */
[----:B------:R-:W-:Y:S02]  /*2940*/  @P0 IMAD.IADD R0, R0, 0x1, -R5 ;  /* 0x0000000100000824 */ /* 0x000fe400078e0a05 */
[----:B------:R-:W-:Y:S01]  /*2950*/  @P0 VIADD R13, R13, 0x1 ;  /* 0x000000010d0d0836 */ /* 0x000fe20000000000 */
[----:B------:R-:W-:Y:S02]  /*2960*/  ISETP.NE.AND P0, PT, R8, RZ, PT ;  /* 0x000000ff0800720c */ /* 0x000fe40003f05270 */
[----:B------:R-:W-:Y:S02]  /*2970*/  ISETP.GE.U32.AND P1, PT, R0, R5, PT ;  /* 0x000000050000720c */ /* 0x000fe40003f26070 */
[----:B------:R-:W-:-:S11]  /*2980*/  FSEL R11, R11, 1, P0 ;  /* 0x3f8000000b0b7808 */ /* 0x000fd60000000000 */
[----:B------:R-:W-:Y:S02]  /*2990*/  @P1 IADD3 R13, PT, PT, R13, 0x1, RZ ;  /* 0x000000010d0d1810 */ /* 0x000fe40007ffe0ff */
[----:B------:R-:W-:-:S05]  /*29a0*/  @!P2 LOP3.LUT R13, RZ, R5, RZ, 0x33, !PT ;  /* 0x00000005ff0da212 */ /* 0x000fca00078e33ff */
[----:B------:R-:W-:-:S05]  /*29b0*/  IMAD.IADD R4, R4, 0x1, R13 ;  /* 0x0000000104047824 */ /* 0x000fca00078e020d */
[----:B------:R-:W-:-:S04]  /*29c0*/  LOP3.LUT R0, R4, 0x3, RZ, 0xc0, !PT ;  /* 0x0000000304007812 */ /* 0x000fc800078ec0ff */
[----:B------:R-:W-:-:S13]  /*29d0*/  ISETP.NE.AND P1, PT, R0, 0x3, PT ;  /* 0x000000030000780c */ /* 0x000fda0003f25270 */
[----:B------:R-:W-:Y:S05]  /*29e0*/  @!P1 BRA `(.L_x_82) ;  /* 0x0000000000a49947 */ /* 0x000fea0003800000 */
[----:B------:R-:W1:Y:S01]  /*29f0*/  LDCU.64 UR4, c[0x0][0x3a8] ;  /* 0x00007500ff0477ac */ /* 0x000e620008000a00 */
[----:B------:R-:W-:Y:S01]  /*2a00*/  IMAD R6, R9, 0x100, R10 ;  /* 0x0000010009067824 */ /* 0x000fe200078e020a */
[----:B------:R-:W-:Y:S01]  /*2a10*/  IADD3 R3, PT, PT, R3, 0x400, RZ ;  /* 0x0000040003037810 */ /* 0x000fe20007ffe0ff */
[----:B------:R-:W-:-:S03]  /*2a20*/  VIADD R0, R4, 0x1 ;  /* 0x0000000104007836 */ /* 0x000fc60000000000 */
[----:B------:R-:W-:Y:S02]  /*2a30*/  LEA R3, R2, R3, 0x18 ;  /* 0x0000000302037211 */ /* 0x000fe400078ec0ff */
[----:B------:R-:W-:-:S03]  /*2a40*/  LOP3.LUT R0, R0, 0x3, RZ, 0xc0, !PT ;  /* 0x0000000300007812 */ /* 0x000fc600078ec0ff */
[----:B------:R-:W-:Y:S01]  /*2a50*/  IMAD R12, R10, 0x4, R3 ;  /* 0x000000040a0c7824 */ /* 0x000fe200078e0203 */
[C---:B------:R-:W-:Y:S01]  /*2a60*/  IADD3 R8, PT, PT, -R0.reuse, RZ, RZ ;  /* 0x000000ff00087210 */ /* 0x040fe20007ffe1ff */
[----:B------:R-:W-:Y:S01]  /*2a70*/  IMAD R10, R0, R5, R10 ;  /* 0x00000005000a7224 */ /* 0x000fe200078e020a */
[----:B-1----:R-:W-:-:S05]  /*2a80*/  IADD3 R6, P0, PT, R6, UR4, RZ ;  /* 0x0000000406067c10 */ /* 0x002fca000ff1e0ff */
[----:B------:R-:W-:-:S08]  /*2a90*/  IMAD.X R13, RZ, RZ, UR5, P0 ;  /* 0x00000005ff0d7e24 */ /* 0x000fd000080e06ff */
.L_x_85:
[----:B-1----:R-:W1:Y:S01]  /*2aa0*/  LDS R0, [R12] ;  /* 0x000000000c007984 */ /* 0x002e620000000800 */
[----:B------:R-:W2:Y:S01]  /*2ab0*/  MUFU.RCP R2, R11 ;  /* 0x0000000b00027308 */ /* 0x000ea20000001000 */
[----:B------:R-:W-:Y:S01]  /*2ac0*/  BSSY.RECONVERGENT B1, `(.L_x_83) ;  /* 0x000000e000017945 */ /* 0x000fe20003800200 */
[----:B--2---:R-:W-:-:S04]  /*2ad0*/  FFMA R3, -R11, R2, 1 ;  /* 0x3f8000000b037423 */ /* 0x004fc80000000102 */
[----:B------:R-:W-:Y:S01]  /*2ae0*/  FFMA R3, R2, R3, R2 ;  /* 0x0000000302037223 */ /* 0x000fe20000000002 */
[----:B-1----:R-:W-:-:S05]  /*2af0*/  IMAD.IADD R0, R0, 0x1, -R7 ;  /* 0x0000000100007824 */ /* 0x002fca00078e0a07 */
[----:B------:R-:W-:-:S04]  /*2b00*/  I2FP.F32.U32 R0, R0 ;  /* 0x0000000000007245 */ /* 0x000fc80000201000 */
[----:B------:R-:W1:Y:S01]  /*2b10*/  FCHK P0, R0, R11 ;  /* 0x0000000b00007302 */ /* 0x000e620000000000 */
[----:B------:R-:W-:-:S04]  /*2b20*/  FFMA R2, R0, R3, RZ ;  /* 0x0000000300027223 */ /* 0x000fc800000000ff */
[----:B------:R-:W-:-:S04]  /*2b30*/  FFMA R14, -R11, R2, R0 ;  /* 0x000000020b0e7223 */ /* 0x000fc80000000100 */
[----:B------:R-:W-:Y:S01]  /*2b40*/  FFMA R2, R3, R14, R2 ;  /* 0x0000000e03027223 */ /* 0x000fe20000000002 */
[----:B-1----:R-:W-:Y:S06]  /*2b50*/  @!P0 BRA `(.L_x_84) ;  /* 0x0000000000108947 */ /* 0x002fec0003800000 */
[----:B------:R-:W-:Y:S01]  /*2b60*/  IMAD.MOV.U32 R3, RZ, RZ, R11 ;  /* 0x000000ffff037224 */ /* 0x000fe200078e000b */
[----:B------:R-:W-:-:S07]  /*2b70*/  MOV R2, 0x2b90 ;  /* 0x00002b9000027802 */ /* 0x000fce0000000f00 */
[----:B0-----:R-:W-:Y:S05]  /*2b80*/  CALL.REL.NOINC `($__internal_2_$__cuda_sm3x_div_rn_noftz_f32_slowpath) ;  /* 0x00000008001c7944 */ /* 0x001fea0003c00000 */
[----:B------:R-:W-:-:S07]  /*2b90*/  IMAD.MOV.U32 R2, RZ, RZ, R0 ;  /* 0x000000ffff027224 */ /* 0x000fce00078e0000 */
.L_x_84:
[----:B------:R-:W-:Y:S05]  /*2ba0*/  BSYNC.RECONVERGENT B1 ;  /* 0x0000000000017941 */ /* 0x000fea0003800200 */
.L_x_83:
[----:B------:R-:W-:Y:S01]  /*2bb0*/  FADD.SAT R2, RZ, R2 ;  /* 0x00000002ff027221 */ /* 0x000fe20000002000 */
[----:B------:R-:W-:Y:S01]  /*2bc0*/  VIADD R8, R8, 0x1 ;  /* 0x0000000108087836 */ /* 0x000fe20000000000 */
[----:B------:R-:W-:Y:S02]  /*2bd0*/  LEA R12, R5, R12, 0x2 ;  /* 0x0000000c050c7211 */ /* 0x000fe400078e10ff */
[----:B------:R-:W-:Y:S02]  /*2be0*/  FMUL R2, R2, 255 ;  /* 0x437f000002027820 */ /* 0x000fe40000400000 */
[----:B------:R-:W-:-:S04]  /*2bf0*/  ISETP.NE.AND P0, PT, R8, RZ, PT ;  /* 0x000000ff0800720c */ /* 0x000fc80003f05270 */
[----:B------:R-:W1:Y:S02]  /*2c00*/  F2I.S64 R2, R2 ;  /* 0x0000000200027311 */ /* 0x000e640000201900 */
[----:B-1----:R-:W-:Y:S01]  /*2c10*/  MOV R15, R2 ;  /* 0x00000002000f7202 */ /* 0x002fe20000000f00 */
[----:B------:R-:W-:Y:S01]  /*2c20*/  IMAD.MOV.U32 R2, RZ, RZ, R6 ;  /* 0x000000ffff027224 */ /* 0x000fe200078e0006 */
[----:B------:R-:W-:Y:S01]  /*2c30*/  IADD3 R6, P1, PT, R5, R6, RZ ;  /* 0x0000000605067210 */ /* 0x000fe20007f3e0ff */
[----:B------:R-:W-:-:S04]  /*2c40*/  IMAD.MOV.U32 R3, RZ, RZ, R13 ;  /* 0x000000ffff037224 */ /* 0x000fc800078e000d */
[----:B------:R-:W-:Y:S01]  /*2c50*/  IMAD.X R13, RZ, RZ, R13, P1 ;  /* 0x000000ffff0d7224 */ /* 0x000fe200008e060d */
[----:B------:R1:W-:Y:S01]  /*2c60*/  STG.E.U8 desc[UR8][R2.64], R15 ;  /* 0x0000000f02007986 */ /* 0x0003e2000c101108 */
[----:B------:R-:W-:Y:S06]  /*2c70*/  @P0 BRA `(.L_x_85) ;  /* 0xfffffffc00880947 */ /* 0x000fec000383ffff */
.L_x_82:
[----:B------:R-:W-:Y:S05]  /*2c80*/  BSYNC.RECONVERGENT B0 ;  /* 0x0000000000007941 */ /* 0x000fea0003800200 */
.L_x_81:
[----:B------:R-:W-:-:S13]  /*2c90*/  ISETP.GE.U32.AND P0, PT, R4, 0x3, PT ;  /* 0x000000030400780c */ /* 0x000fda0003f06070 */
[----:B------:R-:W-:Y:S05]  /*2ca0*/  @!P0 EXIT ;  /* 0x000000000000894d */ /* 0x000fea0003800000 */
[----:B------:R-:W2:Y:S01]  /*2cb0*/  S2UR UR5, SR_CgaCtaId ;  /* 0x00000000000579c3 */ /* 0x000ea20000008800 */
[----:B------:R-:W-:Y:S01]  /*2cc0*/  UMOV UR4, 0x400 ;  /* 0x0000040000047882 */ /* 0x000fe20000000000 */
[----:B------:R-:W-:Y:S01]  /*2cd0*/  IMAD R4, R9, 0x100, R10 ;  /* 0x0000010009047824 */ /* 0x000fe200078e020a */
[----:B------:R-:W-:Y:S01]  /*2ce0*/  UIADD3 UR4, UPT, UPT, UR4, 0x400, URZ ;  /* 0x0000040004047890 */ /* 0x000fe2000fffe0ff */
[----:B------:R-:W3:Y:S02]  /*2cf0*/  LDCU.64 UR6, c[0x0][0x3a8] ;  /* 0x00007500ff0677ac */ /* 0x000ee40008000a00 */
[----:B------:R-:W-:Y:S01]  /*2d00*/  IMAD.IADD R6, R4, 0x1, R5 ;  /* 0x0000000104067824 */ /* 0x000fe200078e0205 */
[C---:B------:R-:W-:Y:S01]  /*2d10*/  LEA R8, R5.reuse, R4, 0x1 ;  /* 0x0000000405087211 */ /* 0x040fe200078e08ff */
[----:B------:R-:W-:Y:S01]  /*2d20*/  IMAD R12, R5, 0x3, R4 ;  /* 0x00000003050c7824 */ /* 0x000fe200078e0204 */
[----:B--2---:R-:W-:-:S06]  /*2d30*/  ULEA UR4, UR5, UR4, 0x18 ;  /* 0x0000000405047291 */ /* 0x004fcc000f8ec0ff */
[----:B---3--:R-:W-:-:S07]  /*2d40*/  LEA R14, R10, UR4, 0x2 ;  /* 0x000000040a0e7c11 */ /* 0x008fce000f8e10ff */
.L_x_94:
[----:B--2---:R-:W2:Y:S01]  /*2d50*/  LDS R0, [R14] ;  /* 0x000000000e007984 */ /* 0x004ea20000000800 */
[----:B-1----:R-:W1:Y:S01]  /*2d60*/  MUFU.RCP R2, R11 ;  /* 0x0000000b00027308 */ /* 0x002e620000001000 */
[----:B------:R-:W-:Y:S01]  /*2d70*/  BSSY.RECONVERGENT B0, `(.L_x_86) ;  /* 0x000000e000007945 */ /* 0x000fe20003800200 */
[----:B-1----:R-:W-:Y:S01]  /*2d80*/  FFMA R3, -R11, R2, 1 ;  /* 0x3f8000000b037423 */ /* 0x002fe20000000102 */
[----:B--2---:R-:W-:-:S05]  /*2d90*/  IMAD.IADD R0, R0, 0x1, -R7 ;  /* 0x0000000100007824 */ /* 0x004fca00078e0a07 */
[----:B0-----:R-:W-:Y:S01]  /*2da0*/  I2FP.F32.U32 R16, R0 ;  /* 0x0000000000107245 */ /* 0x001fe20000201000 */
[----:B------:R-:W-:-:S03]  /*2db0*/  FFMA R0, R2, R3, R2 ;  /* 0x0000000302007223 */ /* 0x000fc60000000002 */
[----:B------:R-:W0:Y:S01]  /*2dc0*/  FCHK P0, R16, R11 ;  /* 0x0000000b10007302 */ /* 0x000e220000000000 */
[----:B------:R-:W-:-:S04]  /*2dd0*/  FFMA R2, R0, R16, RZ ;  /* 0x0000001000027223 */ /* 0x000fc800000000ff */
[----:B------:R-:W-:-:S04]  /*2de0*/  FFMA R3, -R11, R2, R16 ;  /* 0x000000020b037223 */ /* 0x000fc80000000110 */
[----:B------:R-:W-:Y:S01]  /*2df0*/  FFMA R0, R0, R3, R2 ;  /* 0x0000000300007223 */ /* 0x000fe20000000002 */
[----:B0-----:R-:W-:Y:S06]  /*2e00*/  @!P0 BRA `(.L_x_87) ;  /* 0x0000000000108947 */ /* 0x001fec0003800000 */
[----:B------:R-:W-:Y:S01]  /*2e10*/  IMAD.MOV.U32 R0, RZ, RZ, R16 ;  /* 0x000000ffff007224 */ /* 0x000fe200078e0010 */
[----:B------:R-:W-:Y:S01]  /*2e20*/  MOV R2, 0x2e50 ;  /* 0x00002e5000027802 */ /* 0x000fe20000000f00 */
[----:B------:R-:W-:-:S07]  /*2e30*/  IMAD.MOV.U32 R3, RZ, RZ, R11 ;  /* 0x000000ffff037224 */ /* 0x000fce00078e000b */
[----:B------:R-:W-:Y:S05]  /*2e40*/  CALL.REL.NOINC `($__internal_2_$__cuda_sm3x_div_rn_noftz_f32_slowpath) ;  /* 0x00000004006c7944 */ /* 0x000fea0003c00000 */
.L_x_87:
[----:B------:R-:W-:Y:S05]  /*2e50*/  BSYNC.RECONVERGENT B0 ;  /* 0x0000000000007941 */ /* 0x000fea0003800200 */
.L_x_86:
[----:B------:R-:W-:Y:S01]  /*2e60*/  LEA R13, R5, R14, 0x2 ;  /* 0x0000000e050d7211 */ /* 0x000fe200078e10ff */
[----:B------:R-:W-:Y:S01]  /*2e70*/  FADD.SAT R0, RZ, R0 ;  /* 0x00000000ff007221 */ /* 0x000fe20000002000 */
[----:B------:R-:W-:Y:S01]  /*2e80*/  IADD3 R2, P0, PT, R4, UR6, RZ ;  /* 0x0000000604027c10 */ /* 0x000fe2000ff1e0ff */
[----:B------:R-:W-:Y:S02]  /*2e90*/  BSSY.RECONVERGENT B0, `(.L_x_88) ;  /* 0x0000015000007945 */ /* 0x000fe40003800200 */
[----:B------:R-:W0:Y:S01]  /*2ea0*/  LDS R18, [R13] ;  /* 0x000000000d127984 */ /* 0x000e220000000800 */
[----:B------:R-:W-:Y:S01]  /*2eb0*/  FMUL R16, R0, 255 ;  /* 0x437f000000107820 */ /* 0x000fe20000400000 */
[----:B------:R-:W-:Y:S01]  /*2ec0*/  IMAD.X R3, RZ, RZ, UR7, P0 ;  /* 0x00000007ff037e24 */ /* 0x000fe200080e06ff */
[----:B------:R-:W1:Y:S08]  /*2ed0*/  MUFU.RCP R0, R11 ;  /* 0x0000000b00007308 */ /* 0x000e700000001000 */
[----:B------:R-:W2:Y:S01]  /*2ee0*/  F2I.S64 R16, R16 ;  /* 0x0000001000107311 */ /* 0x000ea20000201900 */
[----:B-1----:R-:W-:-:S04]  /*2ef0*/  FFMA R15, -R11, R0, 1 ;  /* 0x3f8000000b0f7423 */ /* 0x002fc80000000100 */
[----:B------:R-:W-:Y:S01]  /*2f00*/  FFMA R0, R0, R15, R0 ;  /* 0x0000000f00007223 */ /* 0x000fe20000000000 */
[----:B--2---:R-:W-:-:S05]  /*2f10*/  IMAD.MOV.U32 R9, RZ, RZ, R16 ;  /* 0x000000ffff097224 */ /* 0x004fca00078e0010 */
[----:B------:R1:W-:Y:S01]  /*2f20*/  STG.E.U8 desc[UR8][R2.64], R9 ;  /* 0x0000000902007986 */ /* 0x0003e2000c101108 */
[----:B0-----:R-:W-:-:S05]  /*2f30*/  IMAD.IADD R18, R18, 0x1, -R7 ;  /* 0x0000000112127824 */ /* 0x001fca00078e0a07 */
[----:B------:R-:W-:-:S04]  /*2f40*/  I2FP.F32.U32 R18, R18 ;  /* 0x0000001200127245 */ /* 0x000fc80000201000 */
[----:B------:R-:W0:Y:S01]  /*2f50*/  FCHK P0, R18, R11 ;  /* 0x0000000b12007302 */ /* 0x000e220000000000 */
[----:B------:R-:W-:-:S04]  /*2f60*/  FFMA R13, R0, R18, RZ ;  /* 0x00000012000d7223 */ /* 0x000fc800000000ff */
[----:B------:R-:W-:-:S04]  /*2f70*/  FFMA R16, -R11, R13, R18 ;  /* 0x0000000d0b107223 */ /* 0x000fc80000000112 */
[----:B------:R-:W-:Y:S01]  /*2f80*/  FFMA R0, R0, R16, R13 ;  /* 0x0000001000007223 */ /* 0x000fe2000000000d */
[----:B01----:R-:W-:Y:S06]  /*2f90*/  @!P0 BRA `(.L_x_89) ;  /* 0x0000000000108947 */ /* 0x003fec0003800000 */
[----:B------:R-:W-:Y:S01]  /*2fa0*/  MOV R0, R18 ;  /* 0x0000001200007202 */ /* 0x000fe20000000f00 */
[----:B------:R-:W-:Y:S01]  /*2fb0*/  IMAD.MOV.U32 R3, RZ, RZ, R11 ;  /* 0x000000ffff037224 */ /* 0x000fe200078e000b */
[----:B------:R-:W-:-:S07]  /*2fc0*/  MOV R2, 0x2fe0 ;  /* 0x00002fe000027802 */ /* 0x000fce0000000f00 */
[----:B------:R-:W-:Y:S05]  /*2fd0*/  CALL.REL.NOINC `($__internal_2_$__cuda_sm3x_div_rn_noftz_f32_slowpath) ;  /* 0x0000000400087944 */ /* 0x000fea0003c00000 */
.L_x_89:
[----:B------:R-:W-:Y:S05]  /*2fe0*/  BSYNC.RECONVERGENT B0 ;  /* 0x0000000000007941 */ /* 0x000fea0003800200 */
.L_x_88:
[----:B------:R-:W-:Y:S02]  /*2ff0*/  IMAD R13, R5, 0x8, R14 ;  /* 0x00000008050d7824 */ /* 0x000fe400078e020e */
[----:B------:R-:W-:Y:S01]  /*3000*/  FADD.SAT R0, RZ, R0 ;  /* 0x00000000ff007221 */ /* 0x000fe20000002000 */
[----:B------:R-:W-:Y:S01]  /*3010*/  IADD3 R2, P0, PT, R6, UR6, RZ ;  /* 0x0000000606027c10 */ /* 0x000fe2000ff1e0ff */
[----:B------:R-:W-:Y:S01]  /*3020*/  BSSY.RECONVERGENT B0, `(.L_x_90) ;  /* 0x0000015000007945 */ /* 0x000fe20003800200 */
[----:B------:R-:W0:Y:S01]  /*3030*/  LDS R18, [R13] ;  /* 0x000000000d127984 */ /* 0x000e220000000800 */
[----:B------:R-:W-:Y:S02]  /*3040*/  FMUL R16, R0, 255 ;  /* 0x437f000000107820 */ /* 0x000fe40000400000 */
[----:B------:R-:W-:Y:S01]  /*3050*/  IMAD.X R3, RZ, RZ, UR7, P0 ;  /* 0x00000007ff037e24 */ /* 0x000fe200080e06ff */
[----:B------:R-:W1:Y:S08]  /*3060*/  MUFU.RCP R0, R11 ;  /* 0x0000000b00007308 */ /* 0x000e700000001000 */
[----:B------:R-:W2:Y:S01]  /*3070*/  F2I.S64 R16, R16 ;  /* 0x0000001000107311 */ /* 0x000ea20000201900 */
[----:B-1----:R-:W-:-:S04]  /*3080*/  FFMA R15, -R11, R0, 1 ;  /* 0x3f8000000b0f7423 */ /* 0x002fc80000000100 */
[----:B------:R-:W-:Y:S01]  /*3090*/  FFMA R0, R0, R15, R0 ;  /* 0x0000000f00007223 */ /* 0x000fe20000000000 */
[----:B--2---:R-:W-:-:S05]  /*30a0*/  MOV R9, R16 ;  /* 0x0000001000097202 */ /* 0x004fca0000000f00 */
        /* <DEDUP_REMOVED lines=8> */
[----:B------:R-:W-:Y:S01]  /*3130*/  IMAD.MOV.U32 R0, RZ, RZ, R18 ;  /* 0x000000ffff007224 */ /* 0x000fe200078e0012 */
[----:B------:R-:W-:Y:S02]  /*3140*/  MOV R3, R11 ;  /* 0x0000000b00037202 */ /* 0x000fe40000000f00 */
[----:B------:R-:W-:-:S07]  /*3150*/  MOV R2, 0x3170 ;  /* 0x0000317000027802 */ /* 0x000fce0000000f00 */
[----:B------:R-:W-:Y:S05]  /*3160*/  CALL.REL.NOINC `($__internal_2_$__cuda_sm3x_div_rn_noftz_f32_slowpath) ;  /* 0x0000000000a47944 */ /* 0x000fea0003c00000 */
.L_x_91:
[----:B------:R-:W-:Y:S05]  /*3170*/  BSYNC.RECONVERGENT B0 ;  /* 0x0000000000007941 */ /* 0x000fea0003800200 */
.L_x_90:
        /* <DEDUP_REMOVED lines=11> */
[----:B--2---:R-:W-:-:S05]  /*3230*/  IMAD.MOV.U32 R9, RZ, RZ, R16 ;  /* 0x000000ffff097224 */ /* 0x004fca00078e0010 */
[----:B------:R1:W-:Y:S01]  /*3240*/  STG.E.U8 desc[UR8][R2.64], R9 ;  /* 0x0000000902007986 */ /* 0x0003e2000c101108 */
[----:B0-----:R-:W-:-:S04]  /*3250*/  IADD3 R18, PT, PT, -R7, R18, RZ ;  /* 0x0000001207127210 */ /* 0x001fc80007ffe1ff */
[----:B------:R-:W-:-:S04]  /*3260*/  I2FP.F32.U32 R18, R18 ;  /* 0x0000001200127245 */ /* 0x000fc80000201000 */
[----:B------:R-:W0:Y:S01]  /*3270*/  FCHK P0, R18, R11 ;  /* 0x0000000b12007302 */ /* 0x000e220000000000 */
[----:B------:R-:W-:-:S04]  /*3280*/  FFMA R13, R0, R18, RZ ;  /* 0x00000012000d7223 */ /* 0x000fc800000000ff */
[----:B------:R-:W-:-:S04]  /*3290*/  FFMA R16, -R11, R13, R18 ;  /* 0x0000000d0b107223 */ /* 0x000fc80000000112 */
[----:B------:R-:W-:Y:S01]  /*32a0*/  FFMA R0, R0, R16, R13 ;  /* 0x0000001000007223 */ /* 0x000fe2000000000d */
[----:B01----:R-:W-:Y:S06]  /*32b0*/  @!P0 BRA `(.L_x_93) ;  /* 0x0000000000108947 */ /* 0x003fec0003800000 */
[----:B------:R-:W-:Y:S01]  /*32c0*/  IMAD.MOV.U32 R0, RZ, RZ, R18 ;  /* 0x000000ffff007224 */ /* 0x000fe200078e0012 */
[----:B------:R-:W-:Y:S01]  /*32d0*/  MOV R2, 0x3300 ;  /* 0x0000330000027802 */ /* 0x000fe20000000f00 */
[----:B------:R-:W-:-:S07]  /*32e0*/  IMAD.MOV.U32 R3, RZ, RZ, R11 ;  /* 0x000000ffff037224 */ /* 0x000fce00078e000b */
[----:B------:R-:W-:Y:S05]  /*32f0*/  CALL.REL.NOINC `($__internal_2_$__cuda_sm3x_div_rn_noftz_f32_slowpath) ;  /* 0x0000000000407944 */ /* 0x000fea0003c00000 */
.L_x_93:
[----:B------:R-:W-:Y:S05]  /*3300*/  BSYNC.RECONVERGENT B0 ;  /* 0x0000000000007941 */ /* 0x000fea0003800200 */
.L_x_92:
[----:B------:R-:W-:Y:S01]  /*3310*/  FADD.SAT R0, RZ, R0 ;  /* 0x00000000ff007221 */ /* 0x000fe20000002000 */
[----:B------:R-:W-:Y:S01]  /*3320*/  IADD3 R16, P0, PT, R12, UR6, RZ ;  /* 0x000000060c107c10 */ /* 0x000fe2000ff1e0ff */
[C---:B------:R-:W-:Y:S01]  /*3330*/  IMAD R10, R5.reuse, 0x4, R10 ;  /* 0x00000004050a7824 */ /* 0x040fe200078e020a */
[C---:B------:R-:W-:Y:S01]  /*3340*/  LEA R6, R5.reuse, R6, 0x2 ;  /* 0x0000000605067211 */ /* 0x040fe200078e10ff */
[----:B------:R-:W-:Y:S01]  /*3350*/  FMUL R0, R0, 255 ;  /* 0x437f000000007820 */ /* 0x000fe20000400000 */
[----:B------:R-:W-:Y:S01]  /*3360*/  IADD3.X R17, PT, PT, RZ, UR7, RZ, P0, !PT ;  /* 0x00000007ff117c10 */ /* 0x000fe200087fe4ff */
[C---:B------:R-:W-:Y:S01]  /*3370*/  IMAD R14, R5.reuse, 0x10, R14 ;  /* 0x00000010050e7824 */ /* 0x040fe200078e020e */
[----:B------:R-:W-:Y:S01]  /*3380*/  ISETP.GE.U32.AND P0, PT, R10, 0x100, PT ;  /* 0x000001000a00780c */ /* 0x000fe20003f06070 */
[----:B------:R-:W0:Y:S01]  /*3390*/  F2I.S64 R2, R0 ;  /* 0x0000000000027311 */ /* 0x000e220000201900 */
[C---:B------:R-:W-:Y:S01]  /*33a0*/  IMAD R8, R5.reuse, 0x4, R8 ;  /* 0x0000000405087824 */ /* 0x040fe200078e0208 */
[C---:B------:R-:W-:Y:S01]  /*33b0*/  LEA R12, R5.reuse, R12, 0x2 ;  /* 0x0000000c050c7211 */ /* 0x040fe200078e10ff */
[----:B------:R-:W-:Y:S01]  /*33c0*/  IMAD R4, R5, 0x4, R4 ;  /* 0x0000000405047824 */ /* 0x000fe200078e0204 */
[----:B0-----:R2:W-:Y:S08]  /*33d0*/  STG.E.U8 desc[UR8][R16.64], R2 ;  /* 0x0000000210007986 */ /* 0x0015f0000c101108 */
[----:B------:R-:W-:Y:S05]  /*33e0*/  @!P0 BRA `(.L_x_94) ;  /* 0xfffffff800588947 */ /* 0x000fea000383ffff */
[----:B------:R-:W-:Y:S05]  /*33f0*/  EXIT ;  /* 0x000000000000794d */ /* 0x000fea0003800000 */
        .weak           $__internal_2_$__cuda_sm3x_div_rn_noftz_f32_slowpath
        .type           $__internal_2_$__cuda_sm3x_div_rn_noftz_f32_slowpath,@function
        .size           $__internal_2_$__cuda_sm3x_div_rn_noftz_f32_slowpath,(.L_x_140 - $__internal_2_$__cuda_sm3x_div_rn_noftz_f32_slowpath)
$__internal_2_$__cuda_sm3x_div_rn_noftz_f32_slowpath:
[----:B------:R-:W-:Y:S01]  /*3400*/  SHF.R.U32.HI R15, RZ, 0x17, R3 ;  /* 0x00000017ff0f7819 */ /* 0x000fe20000011603 */
[----:B------:R-:W-:Y:S01]  /*3410*/  BSSY.RECONVERGENT B2, `(.L_x_95) ;  /* 0x0000062000027945 */ /* 0x000fe20003800200 */
[----:B------:R-:W-:Y:S02]  /*3420*/  SHF.R.U32.HI R16, RZ, 0x17, R0 ;  /* 0x00000017ff107819 */ /* 0x000fe40000011600 */
[----:B------:R-:W-:Y:S02]  /*3430*/  LOP3.LUT R15, R15, 0xff, RZ, 0xc0, !PT ;  /* 0x000000ff0f0f7812 */ /* 0x000fe400078ec0ff */
[----:B------:R-:W-:-:S03]  /*3440*/  LOP3.LUT R20, R16, 0xff, RZ, 0xc0, !PT ;  /* 0x000000ff10147812 */ /* 0x000fc600078ec0ff */
[----:B------:R-:W-:Y:S02]  /*3450*/  VIADD R18, R15, 0xffffffff ;  /* 0xffffffff0f127836 */ /* 0x000fe40000000000 */
[----:B------:R-:W-:-:S03]  /*3460*/  VIADD R17, R20, 0xffffffff ;  /* 0xffffffff14117836 */ /* 0x000fc60000000000 */
[----:B------:R-:W-:-:S04]  /*3470*/  ISETP.GT.U32.AND P0, PT, R18, 0xfd, PT ;  /* 0x000000fd1200780c */ /* 0x000fc80003f04070 */
[----:B------:R-:W-:-:S13]  /*3480*/  ISETP.GT.U32.OR P0, PT, R17, 0xfd, P0 ;  /* 0x000000fd1100780c */ /* 0x000fda0000704470 */
[----:B------:R-:W-:Y:S01]  /*3490*/  @!P0 MOV R16, RZ ;  /* 0x000000ff00108202 */ /* 0x000fe20000000f00 */
        /* <DEDUP_REMOVED lines=22> */
[----:B------:R-:W-:-:S03]  /*3600*/  @!P1 FFMA R3, R3, 1.84467440737095516160e+19, RZ ;  /* 0x5f80000003039823 */ /* 0x000fc600000000ff */
[----:B------:R-:W-:-:S07]  /*3610*/  @!P1 IADD3 R16, PT, PT, R16, 0x40, RZ ;  /* 0x0000004010109810 */ /* 0x000fce0007ffe0ff */
.L_x_96:
[----:B------:R-:W-:Y:S01]  /*3620*/  LEA R18, R15, 0xc0800000, 0x17 ;  /* 0xc08000000f127811 */ /* 0x000fe200078eb8ff */
[----:B------:R-:W-:Y:S04]  /*3630*/  BSSY.RECONVERGENT B3, `(.L_x_101) ;  /* 0x0000036000037945 */ /* 0x000fe80003800200 */
[----:B------:R-:W-:Y:S02]  /*3640*/  IMAD.IADD R19, R3, 0x1, -R18 ;  /* 0x0000000103137824 */ /* 0x000fe400078e0a12 */
[----:B------:R-:W-:Y:S02]  /*3650*/  VIADD R18, R20, 0xffffff81 ;  /* 0xffffff8114127836 */ /* 0x000fe40000000000 */
[----:B------:R0:W1:Y:S01]  /*3660*/  MUFU.RCP R3, R19 ;  /* 0x0000001300037308 */ /* 0x0000620000001000 */
[----:B------:R-:W-:Y:S01]  /*3670*/  FADD.FTZ R17, -R19, -RZ ;  /* 0x800000ff13117221 */ /* 0x000fe20000010100 */
[C---:B------:R-:W-:Y:S01]  /*3680*/  IMAD R0, R18.reuse, -0x800000, R0 ;  /* 0xff80000012007824 */ /* 0x040fe200078e0200 */
[----:B0-----:R-:W-:-:S04]  /*3690*/  IADD3 R19, PT, PT, R18, 0x7f, -R15 ;  /* 0x0000007f12137810 */ /* 0x001fc80007ffe80f */
[----:B------:R-:W-:Y:S01]  /*36a0*/  IADD3 R19, PT, PT, R19, R16, RZ ;  /* 0x0000001013137210 */ /* 0x000fe20007ffe0ff */
        /* <DEDUP_REMOVED lines=8> */
[----:B------:R-:W-:-:S05]  /*3730*/  LOP3.LUT R15, R15, 0xff, RZ, 0xc0, !PT ;  /* 0x000000ff0f0f7812 */ /* 0x000fca00078ec0ff */
[----:B------:R-:W-:-:S04]  /*3740*/  IMAD.IADD R18, R15, 0x1, R19 ;  /* 0x000000010f127824 */ /* 0x000fc800078e0213 */
        /* <DEDUP_REMOVED lines=10> */
[-CC-:B------:R-:W-:Y:S01]  /*37f0*/  FFMA.RZ R15, R3, R17.reuse, R20.reuse ;  /* 0x00000011030f7223 */ /* 0x180fe2000000c014 */
[C---:B------:R-:W-:Y:S02]  /*3800*/  ISETP.NE.AND P2, PT, R18.reuse, RZ, PT ;  /* 0x000000ff1200720c */ /* 0x040fe40003f45270 */
[C---:B------:R-:W-:Y:S02]  /*3810*/  ISETP.NE.AND P1, PT, R18.reuse, RZ, PT ;  /* 0x000000ff1200720c */ /* 0x040fe40003f25270 */
[----:B------:R-:W-:Y:S01]  /*3820*/  LOP3.LUT R16, R15, 0x7fffff, RZ, 0xc0, !PT ;  /* 0x007fffff0f107812 */ /* 0x000fe200078ec0ff */
[CCC-:B------:R-:W-:Y:S01]  /*3830*/  FFMA.RP R15, R3.reuse, R17.reuse, R20.reuse ;  /* 0x00000011030f7223 */ /* 0x1c0fe20000008014 */
[----:B------:R-:W-:Y:S01]  /*3840*/  FFMA.RM R20, R3, R17, R20 ;  /* 0x0000001103147223 */ /* 0x000fe20000004014 */
[----:B------:R-:W-:Y:S01]  /*3850*/  IADD3 R3, PT, PT, R18, 0x20, RZ ;  /* 0x0000002012037810 */ /* 0x000fe20007ffe0ff */
[----:B------:R-:W-:Y:S01]  /*3860*/  IMAD.MOV R17, RZ, RZ, -R18 ;  /* 0x000000ffff117224 */ /* 0x000fe200078e0a12 */
[----:B------:R-:W-:-:S02]  /*3870*/  LOP3.LUT R16, R16, 0x800000, RZ, 0xfc, !PT ;  /* 0x0080000010107812 */ /* 0x000fc400078efcff */
[----:B------:R-:W-:Y:S02]  /*3880*/  FSETP.NEU.FTZ.AND P0, PT, R15, R20, PT ;  /* 0x000000140f00720b */ /* 0x000fe40003f1d000 */
[----:B------:R-:W-:Y:S02]  /*3890*/  SHF.L.U32 R3, R16, R3, RZ ;  /* 0x0000000310037219 */ /* 0x000fe400000006ff */
[----:B------:R-:W-:Y:S02]  /*38a0*/  SEL R15, R17, RZ, P2 ;  /* 0x000000ff110f7207 */ /* 0x000fe40001000000 */
[----:B------:R-:W-:Y:S02]  /*38b0*/  ISETP.NE.AND P1, PT, R3, RZ, P1 ;  /* 0x000000ff0300720c */ /* 0x000fe40000f25270 */
[----:B------:R-:W-:Y:S02]  /*38c0*/  SHF.R.U32.HI R15, RZ, R15, R16 ;  /* 0x0000000fff0f7219 */ /* 0x000fe40000011610 */
[----:B------:R-:W-:-:S02]  /*38d0*/  PLOP3.LUT P0, PT, P0, P1, PT, 0xf8, 0x8f ;  /* 0x00000000008f781c */ /* 0x000fc40000703f70 */
[----:B------:R-:W-:Y:S02]  /*38e0*/  SHF.R.U32.HI R16, RZ, 0x1, R15 ;  /* 0x00000001ff107819 */ /* 0x000fe4000001160f */
[----:B------:R-:W-:-:S04]  /*38f0*/  SEL R3, RZ, 0x1, !P0 ;  /* 0x00000001ff037807 */ /* 0x000fc80004000000 */
[----:B------:R-:W-:-:S04]  /*3900*/  LOP3.LUT R18, R3, 0x1, R16, 0xf8, !PT ;  /* 0x0000000103127812 */ /* 0x000fc800078ef810 */
[----:B------:R-:W-:-:S05]  /*3910*/  LOP3.LUT R15, R18, R15, RZ, 0xc0, !PT ;  /* 0x0000000f120f7212 */ /* 0x000fca00078ec0ff */
[----:B------:R-:W-:-:S05]  /*3920*/  IMAD.IADD R15, R16, 0x1, R15 ;  /* 0x00000001100f7824 */ /* 0x000fca00078e020f */
[----:B------:R-:W-:Y:S01]  /*3930*/  LOP3.LUT R0, R15, R0, RZ, 0xfc, !PT ;  /* 0x000000000f007212 */ /* 0x000fe200078efcff */
[----:B------:R-:W-:Y:S06]  /*3940*/  BRA `(.L_x_104) ;  /* 0x0000000000107947 */ /* 0x000fec0003800000 */
.L_x_103:
[----:B------:R-:W-:-:S04]  /*3950*/  LOP3.LUT R0, R0, 0x80000000, RZ, 0xc0, !PT ;  /* 0x8000000000007812 */ /* 0x000fc800078ec0ff */
[----:B------:R-:W-:Y:S01]  /*3960*/  LOP3.LUT R0, R0, 0x7f800000, RZ, 0xfc, !PT ;  /* 0x7f80000000007812 */ /* 0x000fe200078efcff */
[----:B------:R-:W-:Y:S06]  /*3970*/  BRA `(.L_x_104) ;  /* 0x0000000000047947 */ /* 0x000fec0003800000 */
.L_x_102:
[----:B------:R-:W-:-:S07]  /*3980*/  LEA R0, R19, R0, 0x17 ;  /* 0x0000000013007211 */ /* 0x000fce00078eb8ff */
.L_x_104:
[----:B------:R-:W-:Y:S05]  /*3990*/  BSYNC.RECONVERGENT B3 ;  /* 0x0000000000037941 */ /* 0x000fea0003800200 */
.L_x_101:
[----:B------:R-:W-:Y:S05]  /*39a0*/  BRA `(.L_x_105) ;  /* 0x0000000000207947 */ /* 0x000fea0003800000 */
.L_x_100:
[----:B------:R-:W-:-:S04]  /*39b0*/  LOP3.LUT R0, R3, 0x80000000, R0, 0x48, !PT ;  /* 0x8000000003007812 */ /* 0x000fc800078e4800 */
[----:B------:R-:W-:Y:S01]  /*39c0*/  LOP3.LUT R0, R0, 0x7f800000, RZ, 0xfc, !PT ;  /* 0x7f80000000007812 */ /* 0x000fe200078efcff */
[----:B------:R-:W-:Y:S06]  /*39d0*/  BRA `(.L_x_105) ;  /* 0x0000000000147947 */ /* 0x000fec0003800000 */
.L_x_99:
[----:B------:R-:W-:Y:S01]  /*39e0*/  LOP3.LUT R0, R3, 0x80000000, R0, 0x48, !PT ;  /* 0x8000000003007812 */ /* 0x000fe200078e4800 */
[----:B------:R-:W-:Y:S06]  /*39f0*/  BRA `(.L_x_105) ;  /* 0x00000000000c7947 */ /* 0x000fec0003800000 */
.L_x_98:
[----:B------:R-:W0:Y:S01]  /*3a00*/  MUFU.RSQ R0, -QNAN ;  /* 0xffc0000000007908 */ /* 0x000e220000001400 */
[----:B------:R-:W-:Y:S05]  /*3a10*/  BRA `(.L_x_105) ;  /* 0x0000000000047947 */ /* 0x000fea0003800000 */
.L_x_97:
[----:B------:R-:W-:-:S07]  /*3a20*/  FADD.FTZ R0, R0, R3 ;  /* 0x0000000300007221 */ /* 0x000fce0000010000 */
.L_x_105:
[----:B------:R-:W-:Y:S05]  /*3a30*/  BSYNC.RECONVERGENT B2 ;  /* 0x0000000000027941 */ /* 0x000fea0003800200 */
.L_x_95:
[----:B------:R-:W-:-:S04]  /*3a40*/  IMAD.MOV.U32 R3, RZ, RZ, 0x0 ;  /* 0x00000000ff037424 */ /* 0x000fc800078e00ff */
[----:B0-----:R-:W-:Y:S05]  /*3a50*/  RET.REL.NODEC R2 `(_Z23clip_cdf_lut_256_kernelPjiiiiiifPh) ;  /* 0xffffffc402687950 */ /* 0x001fea0003c3ffff */
.L_x_106:
        /* <DEDUP_REMOVED lines=10> */
.L_x_140:


//--------------------- .text._Z24hist_per_tile_256_kernelPKhiiiiPj --------------------------
	.section	.text._Z24hist_per_tile_256_kernelPKhiiiiPj,"ax",@progbits
	.align	128
        .global         _Z24hist_per_tile_256_kernelPKhiiiiPj
        .type           _Z24hist_per_tile_256_kernelPKhiiiiPj,@function
        .size           _Z24hist_per_tile_256_kernelPKhiiiiPj,(.L_x_144 - _Z24hist_per_tile_256_kernelPKhiiiiPj)
        .other          _Z24hist_per_tile_256_kernelPKhiiiiPj,@"STO_CUDA_ENTRY STV_DEFAULT"
_Z24hist_per_tile_256_kernelPKhiiiiPj:
.text._Z24hist_per_tile_256_kernelPKhiiiiPj:
        /* <DEDUP_REMOVED lines=8> */
[----:B------:R-:W-:Y:S01]  /*0080*/  BSSY.RECONVERGENT B0, `(.L_x_107) ;  /* 0x0000040000007945 */ /* 0x000fe20003800200 */
[----:B0-----:R-:W-:-:S13]  /*0090*/  ISETP.GT.U32.AND P0, PT, R0, 0xff, PT ;  /* 0x000000ff0000780c */ /* 0x001fda0003f04070 */
[----:B------:R-:W-:Y:S05]  /*00a0*/  @P0 BRA `(.L_x_108) ;  /* 0x0000000000f40947 */ /* 0x000fea0003800000 */
        /* <DEDUP_REMOVED lines=26> */
[C---:B------:R-:W-:Y:S02]  /*0250*/  LOP3.LUT R6, R7.reuse, 0x3, RZ, 0xc0, !PT ;  /* 0x0000000307067812 */ /* 0x040fe400078ec0ff */
[----:B------:R-:W-:Y:S02]  /*0260*/  ISETP.GE.U32.AND P1, PT, R7, 0x3, PT ;  /* 0x000000030700780c */ /* 0x000fe40003f26070 */
[----:B------:R-:W-:Y:S01]  /*0270*/  ISETP.NE.AND P0, PT, R6, 0x3, PT ;  /* 0x000000030600780c */ /* 0x000fe20003f05270 */
[----:B------:R-:W-:-:S12]  /*0280*/  IMAD.MOV.U32 R6, RZ, RZ, R0 ;  /* 0x000000ffff067224 */ /* 0x000fd800078e0000 */
[----:B------:R-:W-:Y:S05]  /*0290*/  @!P0 BRA `(.L_x_110) ;  /* 0x0000000000348947 */ /* 0x000fea0003800000 */
[----:B------:R-:W0:Y:S01]  /*02a0*/  S2UR UR5, SR_CgaCtaId ;  /* 0x00000000000579c3 */ /* 0x000e220000008800 */
[----:B------:R-:W-:Y:S01]  /*02b0*/  VIADD R6, R7, 0x1 ;  /* 0x0000000107067836 */ /* 0x000fe20000000000 */
[----:B------:R-:W-:-:S04]  /*02c0*/  UMOV UR4, 0x400 ;  /* 0x0000040000047882 */ /* 0x000fc80000000000 */
[----:B------:R-:W-:-:S05]  /*02d0*/  LOP3.LUT R7, R6, 0x3, RZ, 0xc0, !PT ;  /* 0x0000000306077812 */ /* 0x000fca00078ec0ff */
[C---:B------:R-:W-:Y:S01]  /*02e0*/  IMAD R6, R7.reuse, R5, R0 ;  /* 0x0000000507067224 */ /* 0x040fe200078e0200 */
[----:B------:R-:W-:Y:S01]  /*02f0*/  IADD3 R7, PT, PT, -R7, RZ, RZ ;  /* 0x000000ff07077210 */ /* 0x000fe20007ffe1ff */
[----:B0-----:R-:W-:-:S06]  /*0300*/  ULEA UR4, UR5, UR4, 0x18 ;  /* 0x0000000405047291 */ /* 0x001fcc000f8ec0ff */
[----:B------:R-:W-:-:S07]  /*0310*/  LEA R8, R0, UR4, 0x2 ;  /* 0x0000000400087c11 */ /* 0x000fce000f8e10ff */
.L_x_111:
[----:B------:R-:W-:Y:S01]  /*0320*/  VIADD R7, R7, 0x1 ;  /* 0x0000000107077836 */ /* 0x000fe20000000000 */
[----:B------:R0:W-:Y:S04]  /*0330*/  STS [R8], RZ ;  /* 0x000000ff08007388 */ /* 0x0001e80000000800 */
[----:B------:R-:W-:Y:S01]  /*0340*/  ISETP.NE.AND P0, PT, R7, RZ, PT ;  /* 0x000000ff0700720c */ /* 0x000fe20003f05270 */
[----:B0-----:R-:W-:-:S12]  /*0350*/  IMAD R8, R5, 0x4, R8 ;  /* 0x0000000405087824 */ /* 0x001fd800078e0208 */
[----:B------:R-:W-:Y:S05]  /*0360*/  @P0 BRA `(.L_x_111) ;  /* 0xfffffffc00ec0947 */ /* 0x000fea000383ffff */
.L_x_110:
[----:B------:R-:W-:Y:S05]  /*0370*/  BSYNC.RECONVERGENT B1 ;  /* 0x0000000000017941 */ /* 0x000fea0003800200 */
.L_x_109:
[----:B------:R-:W-:Y:S05]  /*0380*/  @!P1 BRA `(.L_x_108) ;  /* 0x00000000003c9947 */ /* 0x000fea0003800000 */
[----:B------:R-:W0:Y:S01]  /*0390*/  S2UR UR5, SR_CgaCtaId ;  /* 0x00000000000579c3 */ /* 0x000e220000008800 */
[----:B------:R-:W-:Y:S02]  /*03a0*/  UMOV UR4, 0x400 ;  /* 0x0000040000047882 */ /* 0x000fe40000000000 */
[----:B0-----:R-:W-:-:S06]  /*03b0*/  ULEA UR4, UR5, UR4, 0x18 ;  /* 0x0000000405047291 */ /* 0x001fcc000f8ec0ff */
[----:B------:R-:W-:-:S07]  /*03c0*/  LEA R8, R6, UR4, 0x2 ;  /* 0x0000000406087c11 */ /* 0x000fce000f8e10ff */
.L_x_112:
[C-C-:B-1----:R-:W-:Y:S01]  /*03d0*/  IMAD R7, R5.reuse, 0x4, R8.reuse ;  /* 0x0000000405077824 */ /* 0x142fe200078e0208 */
[C---:B------:R-:W-:Y:S01]  /*03e0*/  LEA R9, R5.reuse, R8, 0x3 ;  /* 0x0000000805097211 */ /* 0x040fe200078e18ff */
[C---:B------:R-:W-:Y:S01]  /*03f0*/  IMAD R10, R5.reuse, 0xc, R8 ;  /* 0x0000000c050a7824 */ /* 0x040fe200078e0208 */
[----:B------:R0:W-:Y:S01]  /*0400*/  STS [R8], RZ ;  /* 0x000000ff08007388 */ /* 0x0001e20000000800 */
[----:B------:R-:W-:-:S03]  /*0410*/  IMAD R6, R5, 0x4, R6 ;  /* 0x0000000405067824 */ /* 0x000fc600078e0206 */
[----:B------:R1:W-:Y:S02]  /*0420*/  STS [R7], RZ ;  /* 0x000000ff07007388 */ /* 0x0003e40000000800 */
[----:B------:R-:W-:Y:S02]  /*0430*/  ISETP.GE.U32.AND P0, PT, R6, 0x100, PT ;  /* 0x000001000600780c */ /* 0x000fe40003f06070 */
[----:B------:R1:W-:Y:S01]  /*0440*/  STS [R9], RZ ;  /* 0x000000ff09007388 */ /* 0x0003e20000000800 */
[----:B0-----:R-:W-:-:S03]  /*0450*/  IMAD R8, R5, 0x10, R8 ;  /* 0x0000001005087824 */ /* 0x001fc600078e0208 */
[----:B------:R1:W-:Y:S07]  /*0460*/  STS [R10], RZ ;  /* 0x000000ff0a007388 */ /* 0x0003ee0000000800 */
[----:B------:R-:W-:Y:S05]  /*0470*/  @!P0 BRA `(.L_x_112) ;  /* 0xfffffffc00d48947 */ /* 0x000fea000383ffff */
.L_x_108:
[----:B------:R-:W-:Y:S05]  /*0480*/  BSYNC.RECONVERGENT B0 ;  /* 0x0000000000007941 */ /* 0x000fea0003800200 */
.L_x_107:
[----:B------:R-:W-:Y:S01]  /*0490*/  IABS R5, R2 ;  /* 0x0000000200057213 */ /* 0x000fe20000000000 */
[----:B-1----:R-:W0:Y:S01]  /*04a0*/  LDC R7, c[0x0][0x38c] ;  /* 0x0000e300ff077b82 */ /* 0x002e220000000800 */
[----:B------:R-:W-:Y:S01]  /*04b0*/  IABS R8, R3 ;  /* 0x0000000300087213 */ /* 0x000fe20000000000 */
[----:B------:R-:W1:Y:S01]  /*04c0*/  LDCU.64 UR8, c[0x0][0x358] ;  /* 0x00006b00ff0877ac */ /* 0x000e620008000a00 */
[----:B------:R-:W2:Y:S01]  /*04d0*/  I2F.RP R9, R5 ;  /* 0x0000000500097306 */ /* 0x000ea20000209400 */
[----:B------:R-:W-:Y:S01]  /*04e0*/  BSSY.RECONVERGENT B0, `(.L_x_113) ;  /* 0x000006c000007945 */ /* 0x000fe20003800200 */
[----:B------:R-:W3:Y:S03]  /*04f0*/  LDCU UR7, c[0x0][0x38c] ;  /* 0x00007180ff0777ac */ /* 0x000ee60008000800 */
[----:B------:R-:W4:Y:S01]  /*0500*/  LDC R6, c[0x0][0x388] ;  /* 0x0000e200ff067b82 */ /* 0x000f220000000800 */
[----:B------:R-:W0:Y:S02]  /*0510*/  LDCU.64 UR4, c[0x0][0x380] ;  /* 0x00007000ff0477ac */ /* 0x000e240008000a00 */
[----:B------:R-:W5:Y:S08]  /*0520*/  I2F.RP R14, R8 ;  /* 0x00000008000e7306 */ /* 0x000f700000209400 */
[----:B--2---:R-:W2:Y:S08]  /*0530*/  MUFU.RCP R9, R9 ;  /* 0x0000000900097308 */ /* 0x004eb00000001000 */
[----:B-----5:R-:W5:Y:S01]  /*0540*/  MUFU.RCP R14, R14 ;  /* 0x0000000e000e7308 */ /* 0x020f620000001000 */
[----:B--2---:R-:W-:Y:S01]  /*0550*/  VIADD R12, R9, 0xffffffe ;  /* 0x0ffffffe090c7836 */ /* 0x004fe20000000000 */
[----:B0-----:R-:W-:-:S06]  /*0560*/  IADD3 R9, PT, PT, R2, -0x1, R7 ;  /* 0xffffffff02097810 */ /* 0x001fcc0007ffe007 */
[----:B------:R0:W2:Y:S01]  /*0570*/  F2I.FTZ.U32.TRUNC.NTZ R13, R12 ;  /* 0x0000000c000d7305 */ /* 0x0000a2000021f000 */
[----:B-----5:R-:W-:Y:S02]  /*0580*/  IADD3 R10, PT, PT, R14, 0xffffffe, RZ ;  /* 0x0ffffffe0e0a7810 */ /* 0x020fe40007ffe0ff */
[----:B----4-:R-:W-:-:S05]  /*0590*/  IADD3 R14, PT, PT, R3, -0x1, R6 ;  /* 0xffffffff030e7810 */ /* 0x010fca0007ffe006 */
[----:B------:R4:W5:Y:S01]  /*05a0*/  F2I.FTZ.U32.TRUNC.NTZ R11, R10 ;  /* 0x0000000a000b7305 */ /* 0x000962000021f000 */
[----:B0-----:R-:W-:Y:S02]  /*05b0*/  IMAD.MOV.U32 R12, RZ, RZ, RZ ;  /* 0x000000ffff0c7224 */ /* 0x001fe400078e00ff */
[----:B--2---:R-:W-:Y:S01]  /*05c0*/  IMAD.MOV R16, RZ, RZ, -R13 ;  /* 0x000000ffff107224 */ /* 0x004fe200078e0a0d */
[----:B----4-:R-:W-:-:S03]  /*05d0*/  MOV R10, RZ ;  /* 0x000000ff000a7202 */ /* 0x010fc60000000f00 */
[----:B------:R-:W-:Y:S01]  /*05e0*/  IMAD R15, R16, R5, RZ ;  /* 0x00000005100f7224 */ /* 0x000fe200078e02ff */
[----:B------:R-:W-:Y:S02]  /*05f0*/  IABS R16, R14 ;  /* 0x0000000e00107213 */ /* 0x000fe40000000000 */
[----:B------:R-:W-:Y:S01]  /*0600*/  LOP3.LUT R14, R14, R3, RZ, 0x3c, !PT ;  /* 0x000000030e0e7212 */ /* 0x000fe200078e3cff */
[----:B-----5:R-:W-:Y:S02]  /*0610*/  IMAD.MOV R17, RZ, RZ, -R11 ;  /* 0x000000ffff117224 */ /* 0x020fe400078e0a0b */
[----:B------:R-:W-:Y:S01]  /*0620*/  IMAD.HI.U32 R12, R13, R15, R12 ;  /* 0x0000000f0d0c7227 */ /* 0x000fe200078e000c */
[----:B------:R-:W-:Y:S02]  /*0630*/  IABS R15, R9 ;  /* 0x00000009000f7213 */ /* 0x000fe40000000000 */
[----:B------:R-:W-:Y:S01]  /*0640*/  LOP3.LUT R9, R9, R2, RZ, 0x3c, !PT ;  /* 0x0000000209097212 */ /* 0x000fe200078e3cff */
[----:B------:R-:W-:Y:S01]  /*0650*/  IMAD R13, R17, R8, RZ ;  /* 0x00000008110d7224 */ /* 0x000fe200078e02ff */
[----:B------:R-:W-:Y:S01]  /*0660*/  BAR.SYNC.DEFER_BLOCKING 0x0 ;  /* 0x0000000000007b1d */ /* 0x000fe20000010000 */
[----:B------:R-:W-:-:S02]  /*0670*/  ISETP.GE.AND P3, PT, R14, RZ, PT ;  /* 0x000000ff0e00720c */ /* 0x000fc40003f66270 */
[----:B------:R-:W-:Y:S01]  /*0680*/  IMAD.HI.U32 R10, R11, R13, R10 ;  /* 0x0000000d0b0a7227 */ /* 0x000fe200078e000a */
[----:B------:R-:W-:-:S03]  /*0690*/  ISETP.GE.AND P2, PT, R9, RZ, PT ;  /* 0x000000ff0900720c */ /* 0x000fc60003f46270 */
[----:B------:R-:W-:Y:S02]  /*06a0*/  IMAD.MOV.U32 R13, RZ, RZ, R15 ;  /* 0x000000ffff0d7224 */ /* 0x000fe400078e000f */
[----:B------:R-:W-:Y:S02]  /*06b0*/  IMAD.MOV.U32 R15, RZ, RZ, R16 ;  /* 0x000000ffff0f7224 */ /* 0x000fe400078e0010 */
[----:B------:R-:W-:-:S04]  /*06c0*/  IMAD.HI.U32 R12, R12, R13, RZ ;  /* 0x0000000d0c0c7227 */ /* 0x000fc800078e00ff */
[----:B------:R-:W-:-:S04]  /*06d0*/  IMAD.HI.U32 R11, R10, R15, RZ ;  /* 0x0000000f0a0b7227 */ /* 0x000fc800078e00ff */
[----:B------:R-:W-:Y:S01]  /*06e0*/  IMAD.MOV R10, RZ, RZ, -R12 ;  /* 0x000000ffff0a7224 */ /* 0x000fe200078e0a0c */
[----:B------:R-:W-:-:S03]  /*06f0*/  IADD3 R16, PT, PT, -R11, RZ, RZ ;  /* 0x000000ff0b107210 */ /* 0x000fc60007ffe1ff */
[----:B------:R-:W-:Y:S02]  /*0700*/  IMAD R10, R5, R10, R13 ;  /* 0x0000000a050a7224 */ /* 0x000fe400078e020d */
[----:B------:R-:W-:-:S03]  /*0710*/  IMAD R13, R8, R16, R15 ;  /* 0x00000010080d7224 */ /* 0x000fc600078e020f */
[----:B------:R-:W-:Y:S02]  /*0720*/  ISETP.GT.U32.AND P4, PT, R5, R10, PT ;  /* 0x0000000a0500720c */ /* 0x000fe40003f84070 */
[----:B------:R-:W-:-:S11]  /*0730*/  ISETP.GT.U32.AND P5, PT, R8, R13, PT ;  /* 0x0000000d0800720c */ /* 0x000fd60003fa4070 */
[----:B------:R-:W-:Y:S02]  /*0740*/  @!P4 IMAD.IADD R10, R10, 0x1, -R5 ;  /* 0x000000010a0ac824 */ /* 0x000fe400078e0a05 */
[----:B------:R-:W-:Y:S01]  /*0750*/  @!P5 IMAD.IADD R13, R13, 0x1, -R8 ;  /* 0x000000010d0dd824 */ /* 0x000fe200078e0a08 */
[----:B------:R-:W-:Y:S01]  /*0760*/  @!P5 IADD3 R11, PT, PT, R11, 0x1, RZ ;  /* 0x000000010b0bd810 */ /* 0x000fe20007ffe0ff */
[----:B------:R-:W-:Y:S01]  /*0770*/  @!P4 VIADD R12, R12, 0x1 ;  /* 0x000000010c0cc836 */ /* 0x000fe20000000000 */
[----:B------:R-:W-:Y:S02]  /*0780*/  ISETP.GE.U32.AND P0, PT, R10, R5, PT ;  /* 0x000000050a00720c */ /* 0x000fe40003f06070 */
[----:B------:R-:W-:Y:S02]  /*0790*/  ISETP.GE.U32.AND P1, PT, R13, R8, PT ;  /* 0x000000080d00720c */ /* 0x000fe40003f26070 */
[----:B------:R-:W-:Y:S02]  /*07a0*/  ISETP.NE.AND P4, PT, R2, RZ, PT ;  /* 0x000000ff0200720c */ /* 0x000fe40003f85270 */
[----:B------:R-:W-:-:S07]  /*07b0*/  ISETP.NE.AND P5, PT, R3, RZ, PT ;  /* 0x000000ff0300720c */ /* 0x000fce0003fa5270 */
[----:B------:R-:W-:Y:S01]  /*07c0*/  @P0 VIADD R12, R12, 0x1 ;  /* 0x000000010c0c0836 */ /* 0x000fe20000000000 */
[----:B------:R-:W-:Y:S01]  /*07d0*/  ISETP.GT.U32.AND P0, PT, R0, 0xff, PT ;  /* 0x000000ff0000780c */ /* 0x000fe20003f04070 */
[----:B------:R-:W-:Y:S02]  /*07e0*/  @P1 VIADD R11, R11, 0x1 ;  /* 0x000000010b0b1836 */ /* 0x000fe40000000000 */
[----:B------:R-:W-:Y:S01]  /*07f0*/  @!P2 IMAD.MOV R12, RZ, RZ, -R12 ;  /* 0x000000ffff0ca224 */ /* 0x000fe200078e0a0c */
[----:B------:R-:W-:Y:S02]  /*0800*/  @!P4 LOP3.LUT R12, RZ, R2, RZ, 0x33, !PT ;  /* 0x00000002ff0cc212 */ /* 0x000fe400078e33ff */
[----:B------:R-:W-:Y:S02]  /*0810*/  @!P3 IADD3 R11, PT, PT, -R11, RZ, RZ ;  /* 0x000000ff0b0bb210 */ /* 0x000fe40007ffe1ff */
[----:B------:R-:W-:Y:S01]  /*0820*/  @!P5 LOP3.LUT R11, RZ, R3, RZ, 0x33, !PT ;  /* 0x00000003ff0bd212 */ /* 0x000fe200078e33ff */
[----:B------:R-:W-:Y:S01]  /*0830*/  IMAD R2, R12, UR6, RZ ;  /* 0x000000060c027c24 */ /* 0x000fe2000f8e02ff */
[----:B------:R-:W0:Y:S03]  /*0840*/  LDC R3, c[0x0][0x390] ;  /* 0x0000e400ff037b82 */ /* 0x000e260000000800 */
[----:B------:R-:W-:Y:S01]  /*0850*/  IMAD R5, R11, R4, RZ ;  /* 0x000000040b057224 */ /* 0x000fe200078e02ff */
[----:B------:R-:W-:-:S04]  /*0860*/  VIADDMNMX R15, R2, R12, R7, PT ;  /* 0x0000000c020f7246 */ /* 0x000fc80003800107 */
[----:B------:R-:W-:Y:S01]  /*0870*/  VIADDMNMX R8, R5, R11, R6, PT ;  /* 0x0000000b05087246 */ /* 0x000fe20003800106 */
[----:B------:R-:W-:-:S04]  /*0880*/  IMAD.IADD R6, R15, 0x1, -R2 ;  /* 0x000000010f067824 */ /* 0x000fc800078e0a02 */
[----:B------:R-:W-:-:S04]  /*0890*/  IMAD.IADD R7, R8, 0x1, -R5 ;  /* 0x0000000108077824 */ /* 0x000fc800078e0a05 */
[----:B------:R-:W-:-:S05]  /*08a0*/  IMAD R7, R6, R7, RZ ;  /* 0x0000000706077224 */ /* 0x000fca00078e02ff */
[----:B------:R-:W-:Y:S01]  /*08b0*/  ISETP.GE.AND P1, PT, R0, R7, PT ;  /* 0x000000070000720c */ /* 0x000fe20003f26270 */
[----:B0-----:R-:W-:-:S12]  /*08c0*/  IMAD R3, R4, R3, UR6 ;  /* 0x0000000604037e24 */ /* 0x001fd8000f8e0203 */
[----:B-1-3--:R-:W-:Y:S05]  /*08d0*/  @P1 BRA `(.L_x_114) ;  /* 0x0000000000b01947 */ /* 0x00afea0003800000 */
[----:B------:R-:W-:Y:S01]  /*08e0*/  IABS R4, R6 ;  /* 0x0000000600047213 */ /* 0x000fe20000000000 */
[----:B------:R-:W0:Y:S01]  /*08f0*/  S2R R14, SR_CgaCtaId ;  /* 0x00000000000e7919 */ /* 0x000e220000008800 */
[----:B------:R-:W1:Y:S01]  /*0900*/  LDC R10, c[0x0][0x360] ;  /* 0x0000d800ff0a7b82 */ /* 0x000e620000000800 */
[----:B------:R-:W-:Y:S01]  /*0910*/  MOV R11, 0x400 ;  /* 0x00000400000b7802 */ /* 0x000fe20000000f00 */
[----:B------:R-:W2:Y:S01]  /*0920*/  I2F.RP R12, R4 ;  /* 0x00000004000c7306 */ /* 0x000ea20000209400 */
[----:B------:R-:W-:-:S07]  /*0930*/  ISETP.NE.AND P1, PT, R6, RZ, PT ;  /* 0x000000ff0600720c */ /* 0x000fce0003f25270 */
[----:B--2---:R-:W2:Y:S01]  /*0940*/  MUFU.RCP R12, R12 ;  /* 0x0000000c000c7308 */ /* 0x004ea20000001000 */
[----:B0-----:R-:W-:Y:S02]  /*0950*/  LEA R11, R14, R11, 0x18 ;  /* 0x0000000b0e0b7211 */ /* 0x001fe400078ec0ff */
[----:B------:R-:W-:Y:S01]  /*0960*/  LOP3.LUT R14, RZ, R6, RZ, 0x33, !PT ;  /* 0x00000006ff0e7212 */ /* 0x000fe200078e33ff */
[----:B--2---:R-:W-:-:S04]  /*0970*/  VIADD R8, R12, 0xffffffe ;  /* 0x0ffffffe0c087836 */ /* 0x004fc80000000000 */
[----:B------:R0:W2:Y:S02]  /*0980*/  F2I.FTZ.U32.TRUNC.NTZ R9, R8 ;  /* 0x0000000800097305 */ /* 0x0000a4000021f000 */
[----:B0-----:R-:W-:Y:S01]  /*0990*/  IMAD.MOV.U32 R8, RZ, RZ, RZ ;  /* 0x000000ffff087224 */ /* 0x001fe200078e00ff */
[----:B--2---:R-:W-:-:S05]  /*09a0*/  IADD3 R13, PT, PT, RZ, -R9, RZ ;  /* 0x80000009ff0d7210 */ /* 0x004fca0007ffe0ff */
[----:B------:R-:W-:-:S04]  /*09b0*/  IMAD R13, R13, R4, RZ ;  /* 0x000000040d0d7224 */ /* 0x000fc800078e02ff */
[----:B------:R-:W-:-:S04]  /*09c0*/  IMAD.HI.U32 R12, R9, R13, R8 ;  /* 0x0000000d090c7227 */ /* 0x000fc800078e0008 */
[----:B------:R-:W-:Y:S01]  /*09d0*/  IMAD.IADD R13, R2, 0x1, -R15 ;  /* 0x00000001020d7824 */ /* 0x000fe200078e0a0f */
[----:B-1----:R-:W-:-:S07]  /*09e0*/  MOV R15, R0 ;  /* 0x00000000000f7202 */ /* 0x002fce0000000f00 */
.L_x_115:
[----:B------:R-:W-:Y:S02]  /*09f0*/  IABS R8, R6 ;  /* 0x0000000600087213 */ /* 0x000fe40000000000 */
[----:B------:R-:W-:-:S03]  /*0a00*/  IABS R9, R15 ;  /* 0x0000000f00097213 */ /* 0x000fc60000000000 */
[----:B0-----:R-:W-:Y:S02]  /*0a10*/  IMAD.MOV R16, RZ, RZ, -R8 ;  /* 0x000000ffff107224 */ /* 0x001fe400078e0a08 */
[----:B------:R-:W-:-:S04]  /*0a20*/  IMAD.HI.U32 R8, R12, R9, RZ ;  /* 0x000000090c087227 */ /* 0x000fc800078e00ff */
[----:B------:R-:W-:Y:S01]  /*0a30*/  IMAD R9, R8, R16, R9 ;  /* 0x0000001008097224 */ /* 0x000fe200078e0209 */
[----:B------:R-:W-:-:S04]  /*0a40*/  IABS R16, R6 ;  /* 0x0000000600107213 */ /* 0x000fc80000000000 */
[----:B------:R-:W-:-:S13]  /*0a50*/  ISETP.GT.U32.AND P3, PT, R4, R9, PT ;  /* 0x000000090400720c */ /* 0x000fda0003f64070 */
[----:B------:R-:W-:Y:S01]  /*0a60*/  @!P3 IMAD.IADD R9, R9, 0x1, -R16 ;  /* 0x000000010909b824 */ /* 0x000fe200078e0a10 */
[----:B------:R-:W-:Y:S02]  /*0a70*/  @!P3 IADD3 R8, PT, PT, R8, 0x1, RZ ;  /* 0x000000010808b810 */ /* 0x000fe40007ffe0ff */
[----:B------:R-:W-:Y:S02]  /*0a80*/  IADD3 R16, PT, PT, R2, R15, RZ ;  /* 0x0000000f02107210 */ /* 0x000fe40007ffe0ff */
[----:B------:R-:W-:Y:S02]  /*0a90*/  ISETP.GE.U32.AND P2, PT, R9, R4, PT ;  /* 0x000000040900720c */ /* 0x000fe40003f46070 */
[----:B------:R-:W-:-:S04]  /*0aa0*/  LOP3.LUT R9, R15, R6, RZ, 0x3c, !PT ;  /* 0x000000060f097212 */ /* 0x000fc800078e3cff */
[----:B------:R-:W-:-:S07]  /*0ab0*/  ISETP.GE.AND P4, PT, R9, RZ, PT ;  /* 0x000000ff0900720c */ /* 0x000fce0003f86270 */
[----:B------:R-:W-:-:S06]  /*0ac0*/  @P2 VIADD R8, R8, 0x1 ;  /* 0x0000000108082836 */ /* 0x000fcc0000000000 */
[----:B------:R-:W-:-:S05]  /*0ad0*/  @!P4 IMAD.MOV R8, RZ, RZ, -R8 ;  /* 0x000000ffff08c224 */ /* 0x000fca00078e0a08 */
[----:B------:R-:W-:-:S05]  /*0ae0*/  SEL R8, R14, R8, !P1 ;  /* 0x000000080e087207 */ /* 0x000fca0004800000 */
[----:B------:R-:W-:Y:S02]  /*0af0*/  IMAD.IADD R9, R5, 0x1, R8 ;  /* 0x0000000105097824 */ /* 0x000fe400078e0208 */
[----:B------:R-:W-:-:S04]  /*0b00*/  IMAD R16, R13, R8, R16 ;  /* 0x000000080d107224 */ /* 0x000fc800078e0210 */
[----:B------:R-:W-:-:S05]  /*0b10*/  IMAD R9, R9, UR7, R16 ;  /* 0x0000000709097c24 */ /* 0x000fca000f8e0210 */
[----:B------:R-:W-:-:S04]  /*0b20*/  IADD3 R8, P2, PT, R9, UR4, RZ ;  /* 0x0000000409087c10 */ /* 0x000fc8000ff5e0ff */
[----:B------:R-:W-:-:S05]  /*0b30*/  LEA.HI.X.SX32 R9, R9, UR5, 0x1, P2 ;  /* 0x0000000509097c11 */ /* 0x000fca00090f0eff */
[----:B------:R-:W2:Y:S01]  /*0b40*/  LDG.E.U8.CONSTANT R8, desc[UR8][R8.64] ;  /* 0x0000000808087981 */ /* 0x000ea2000c1e9100 */
[----:B------:R-:W-:-:S04]  /*0b50*/  IADD3 R15, PT, PT, R10, R15, RZ ;  /* 0x0000000f0a0f7210 */ /* 0x000fc80007ffe0ff */
[----:B------:R-:W-:Y:S01]  /*0b60*/  ISETP.GE.AND P2, PT, R15, R7, PT ;  /* 0x000000070f00720c */ /* 0x000fe20003f46270 */
[----:B--2---:R-:W-:-:S05]  /*0b70*/  IMAD R16, R8, 0x4, R11 ;  /* 0x0000000408107824 */ /* 0x004fca00078e020b */
[----:B------:R0:W-:Y:S07]  /*0b80*/  ATOMS.POPC.INC.32 RZ, [R16+URZ] ;  /* 0x0000000010ff7f8c */ /* 0x0001ee000d8000ff */
[----:B------:R-:W-:Y:S05]  /*0b90*/  @!P2 BRA `(.L_x_115) ;  /* 0xfffffffc0094a947 */ /* 0x000fea000383ffff */
.L_x_114:
[----:B------:R-:W-:Y:S05]  /*0ba0*/  BSYNC.RECONVERGENT B0 ;  /* 0x0000000000007941 */ /* 0x000fea0003800200 */
.L_x_113:
[----:B------:R-:W-:Y:S06]  /*0bb0*/  BAR.SYNC.DEFER_BLOCKING 0x0 ;  /* 0x0000000000007b1d */ /* 0x000fec0000010000 */
[----:B------:R-:W-:Y:S05]  /*0bc0*/  @P0 EXIT ;  /* 0x000000000000094d */ /* 0x000fea0003800000 */
[----:B------:R-:W1:Y:S01]  /*0bd0*/  LDC R5, c[0x0][0x360] ;  /* 0x0000d800ff057b82 */ /* 0x000e620000000800 */
[----:B------:R-:W-:Y:S01]  /*0be0*/  BSSY.RECONVERGENT B0, `(.L_x_116) ;  /* 0x000002f000007945 */ /* 0x000fe20003800200 */
[----:B-1----:R-:W1:Y:S01]  /*0bf0*/  I2F.U32.RP R8, R5 ;  /* 0x0000000500087306 */ /* 0x002e620000209000 */
[----:B------:R-:W-:Y:S02]  /*0c00*/  IADD3 R2, PT, PT, R0, R5, RZ ;  /* 0x0000000500027210 */ /* 0x000fe40007ffe0ff */
[----:B------:R-:W-:Y:S02]  /*0c10*/  ISETP.NE.U32.AND P2, PT, R5, RZ, PT ;  /* 0x000000ff0500720c */ /* 0x000fe40003f45070 */
[C---:B------:R-:W-:Y:S02]  /*0c20*/  ISETP.GE.U32.AND P0, PT, R2.reuse, 0x100, PT ;  /* 0x000001000200780c */ /* 0x040fe40003f06070 */
[----:B------:R-:W-:Y:S01]  /*0c30*/  VIMNMX.U32 R9, PT, PT, R2, 0x100, !PT ;  /* 0x0000010002097848 */ /* 0x000fe20007fe0000 */
[----:B-1----:R-:W1:Y:S02]  /*0c40*/  MUFU.RCP R8, R8 ;  /* 0x0000000800087308 */ /* 0x002e640000001000 */
[----:B-1----:R-:W-:-:S06]  /*0c50*/  VIADD R6, R8, 0xffffffe ;  /* 0x0ffffffe08067836 */ /* 0x002fcc0000000000 */
[----:B------:R1:W2:Y:S02]  /*0c60*/  F2I.FTZ.U32.TRUNC.NTZ R7, R6 ;  /* 0x0000000600077305 */ /* 0x0002a4000021f000 */
[----:B-1----:R-:W-:Y:S02]  /*0c70*/  IMAD.MOV.U32 R6, RZ, RZ, RZ ;  /* 0x000000ffff067224 */ /* 0x002fe400078e00ff */
[----:B--2---:R-:W-:-:S04]  /*0c80*/  IMAD.MOV R4, RZ, RZ, -R7 ;  /* 0x000000ffff047224 */ /* 0x004fc800078e0a07 */
        /* <DEDUP_REMOVED lines=12> */
[----:B------:R-:W-:-:S04]  /*0d50*/  @!P2 LOP3.LUT R7, RZ, R5, RZ, 0x33, !PT ;  /* 0x00000005ff07a212 */ /* 0x000fc800078e33ff */
[----:B------:R-:W-:-:S04]  /*0d60*/  IADD3 R2, PT, PT, R4, R7, RZ ;  /* 0x0000000704027210 */ /* 0x000fc80007ffe0ff */
[C---:B------:R-:W-:Y:S02]  /*0d70*/  LOP3.LUT R4, R2.reuse, 0x3, RZ, 0xc0, !PT ;  /* 0x0000000302047812 */ /* 0x040fe400078ec0ff */
[----:B------:R-:W-:Y:S02]  /*0d80*/  ISETP.GE.U32.AND P1, PT, R2, 0x3, PT ;  /* 0x000000030200780c */ /* 0x000fe40003f26070 */
[----:B------:R-:W-:-:S13]  /*0d90*/  ISETP.NE.AND P0, PT, R4, 0x3, PT ;  /* 0x000000030400780c */ /* 0x000fda0003f05270 */
[----:B------:R-:W-:Y:S05]  /*0da0*/  @!P0 BRA `(.L_x_117) ;  /* 0x0000000000488947 */ /* 0x000fea0003800000 */
[----:B------:R-:W1:Y:S01]  /*0db0*/  S2UR UR5, SR_CgaCtaId ;  /* 0x00000000000579c3 */ /* 0x000e620000008800 */
[----:B------:R-:W-:Y:S01]  /*0dc0*/  VIADD R2, R2, 0x1 ;  /* 0x0000000102027836 */ /* 0x000fe20000000000 */
[----:B------:R-:W-:Y:S01]  /*0dd0*/  UMOV UR4, 0x400 ;  /* 0x0000040000047882 */ /* 0x000fe20000000000 */
[----:B------:R-:W-:-:S03]  /*0de0*/  IMAD R9, R3, 0x100, R0 ;  /* 0x0000010003097824 */ /* 0x000fc600078e0200 */
[----:B------:R-:W-:Y:S02]  /*0df0*/  LOP3.LUT R2, R2, 0x3, RZ, 0xc0, !PT ;  /* 0x0000000302027812 */ /* 0x000fe400078ec0ff */
[----:B------:R-:W2:Y:S02]  /*0e00*/  LDC.64 R6, c[0x0][0x398] ;  /* 0x0000e600ff067b82 */ /* 0x000ea40000000a00 */
[----:B------:R-:W-:Y:S01]  /*0e10*/  IADD3 R8, PT, PT, -R2, RZ, RZ ;  /* 0x000000ff02087210 */ /* 0x000fe20007ffe1ff */
[----:B-1----:R-:W-:-:S06]  /*0e20*/  ULEA UR4, UR5, UR4, 0x18 ;  /* 0x0000000405047291 */ /* 0x002fcc000f8ec0ff */
[----:B------:R-:W-:Y:S01]  /*0e30*/  LEA R4, R0, UR4, 0x2 ;  /* 0x0000000400047c11 */ /* 0x000fe2000f8e10ff */
[----:B------:R-:W-:Y:S02]  /*0e40*/  IMAD R0, R2, R5, R0 ;  /* 0x0000000502007224 */ /* 0x000fe400078e0200 */
[----:B--2---:R-:W-:-:S07]  /*0e50*/  IMAD.WIDE.U32 R6, R9, 0x4, R6 ;  /* 0x0000000409067825 */ /* 0x004fce00078e0006 */
.L_x_118:
[----:B------:R1:W2:Y:S01]  /*0e60*/  LDS R9, [R4] ;  /* 0x0000000004097984 */ /* 0x0002a20000000800 */
[----:B------:R-:W-:-:S05]  /*0e70*/  VIADD R8, R8, 0x1 ;  /* 0x0000000108087836 */ /* 0x000fca0000000000 */
[----:B------:R-:W-:Y:S01]  /*0e80*/  ISETP.NE.AND P0, PT, R8, RZ, PT ;  /* 0x000000ff0800720c */ /* 0x000fe20003f05270 */
[C---:B-1----:R-:W-:Y:S01]  /*0e90*/  IMAD R4, R5.reuse, 0x4, R4 ;  /* 0x0000000405047824 */ /* 0x042fe200078e0204 */
[----:B--2---:R1:W-:Y:S02]  /*0ea0*/  STG.E desc[UR8][R6.64], R9 ;  /* 0x0000000906007986 */ /* 0x0043e4000c101908 */
[----:B-1----:R-:W-:-:S09]  /*0eb0*/  IMAD.WIDE.U32 R6, R5, 0x4, R6 ;  /* 0x0000000405067825 */ /* 0x002fd200078e0006 */
[----:B------:R-:W-:Y:S05]  /*0ec0*/  @P0 BRA `(.L_x_118) ;  /* 0xfffffffc00e40947 */ /* 0x000fea000383ffff */
.L_x_117:
[----:B------:R-:W-:Y:S05]  /*0ed0*/  BSYNC.RECONVERGENT B0 ;  /* 0x0000000000007941 */ /* 0x000fea0003800200 */
.L_x_116:
[----:B------:R-:W-:Y:S05]  /*0ee0*/  @!P1 EXIT ;  /* 0x000000000000994d */ /* 0x000fea0003800000 */
[----:B------:R-:W1:Y:S01]  /*0ef0*/  S2UR UR5, SR_CgaCtaId ;  /* 0x00000000000579c3 */ /* 0x000e620000008800 */
[----:B------:R-:W-:Y:S01]  /*0f00*/  UMOV UR4, 0x400 ;  /* 0x0000040000047882 */ /* 0x000fe20000000000 */
[----:B------:R-:W-:-:S05]  /*0f10*/  LEA R14, R3, R0, 0x8 ;  /* 0x00000000030e7211 */ /* 0x000fca00078e40ff */
[----:B------:R-:W-:Y:S01]  /*0f20*/  IMAD.IADD R15, R14, 0x1, R5 ;  /* 0x000000010e0f7824 */ /* 0x000fe200078e0205 */
[----:B------:R-:W2:Y:S01]  /*0f30*/  LDC.64 R6, c[0x0][0x398] ;  /* 0x0000e600ff067b82 */ /* 0x000ea20000000a00 */
[C-C-:B0-----:R-:W-:Y:S02]  /*0f40*/  IMAD R16, R5.reuse, 0x2, R14.reuse ;  /* 0x0000000205107824 */ /* 0x141fe400078e020e */
[----:B------:R-:W-:Y:S01]  /*0f50*/  IMAD R17, R5, 0x3, R14 ;  /* 0x0000000305117824 */ /* 0x000fe200078e020e */
[----:B-1----:R-:W-:-:S06]  /*0f60*/  ULEA UR4, UR5, UR4, 0x18 ;  /* 0x0000000405047291 */ /* 0x002fcc000f8ec0ff */
[----:B------:R-:W-:-:S07]  /*0f70*/  LEA R4, R0, UR4, 0x2 ;  /* 0x0000000400047c11 */ /* 0x000fce000f8e10ff */
.L_x_119:
[C---:B------:R-:W-:Y:S01]  /*0f80*/  LEA R18, R5.reuse, R4, 0x2 ;  /* 0x0000000405127211 */ /* 0x040fe200078e10ff */
[C-C-:B------:R-:W-:Y:S01]  /*0f90*/  IMAD R20, R5.reuse, 0x8, R4.reuse ;  /* 0x0000000805147824 */ /* 0x140fe200078e0204 */
[----:B0-----:R0:W1:Y:S01]  /*0fa0*/  LDS R19, [R4] ;  /* 0x0000000004137984 */ /* 0x0010620000000800 */
[C---:B------:R-:W-:Y:S02]  /*0fb0*/  IMAD R22, R5.reuse, 0xc, R4 ;  /* 0x0000000c05167824 */ /* 0x040fe400078e0204 */
[--C-:B--2---:R-:W-:Y:S01]  /*0fc0*/  IMAD.WIDE.U32 R2, R14, 0x4, R6.reuse ;  /* 0x000000040e027825 */ /* 0x104fe200078e0006 */
[----:B------:R-:W2:Y:S01]  /*0fd0*/  LDS R21, [R18] ;  /* 0x0000000012157984 */ /* 0x000ea20000000800 */
[----:B------:R-:W-:Y:S02]  /*0fe0*/  LEA R14, R5, R14, 0x2 ;  /* 0x0000000e050e7211 */ /* 0x000fe400078e10ff */
[----:B------:R-:W-:Y:S01]  /*0ff0*/  IMAD.WIDE.U32 R8, R15, 0x4, R6 ;  /* 0x000000040f087825 */ /* 0x000fe200078e0006 */
[----:B------:R-:W3:Y:S01]  /*1000*/  LDS R23, [R20] ;  /* 0x0000000014177984 */ /* 0x000ee20000000800 */
[----:B------:R-:W-:-:S02]  /*1010*/  LEA R15, R5, R15, 0x2 ;  /* 0x0000000f050f7211 */ /* 0x000fc400078e10ff */
[--C-:B------:R-:W-:Y:S01]  /*1020*/  IMAD.WIDE.U32 R10, R16, 0x4, R6.reuse ;  /* 0x00000004100a7825 */ /* 0x100fe200078e0006 */
[----:B------:R-:W4:Y:S03]  /*1030*/  LDS R25, [R22] ;  /* 0x0000000016197984 */ /* 0x000f260000000800 */
[----:B------:R-:W-:-:S04]  /*1040*/  IMAD.WIDE.U32 R12, R17, 0x4, R6 ;  /* 0x00000004110c7825 */ /* 0x000fc800078e0006 */
[C---:B------:R-:W-:Y:S02]  /*1050*/  IMAD R0, R5.reuse, 0x4, R0 ;  /* 0x0000000405007824 */ /* 0x040fe400078e0200 */
[C---:B------:R-:W-:Y:S02]  /*1060*/  IMAD R16, R5.reuse, 0x4, R16 ;  /* 0x0000000405107824 */ /* 0x040fe400078e0210 */
[C---:B------:R-:W-:Y:S01]  /*1070*/  IMAD R17, R5.reuse, 0x4, R17 ;  /* 0x0000000405117824 */ /* 0x040fe200078e0211 */
[----:B------:R-:W-:Y:S01]  /*1080*/  ISETP.GE.U32.AND P0, PT, R0, 0x100, PT ;  /* 0x000001000000780c */ /* 0x000fe20003f06070 */
[----:B0-----:R-:W-:Y:S01]  /*1090*/  IMAD R4, R5, 0x10, R4 ;  /* 0x0000001005047824 */ /* 0x001fe200078e0204 */
[----:B-1----:R0:W-:Y:S04]  /*10a0*/  STG.E desc[UR8][R2.64], R19 ;  /* 0x0000001302007986 */ /* 0x0021e8000c101908 */
[----:B--2---:R0:W-:Y:S04]  /*10b0*/  STG.E desc[UR8][R8.64], R21 ;  /* 0x0000001508007986 */ /* 0x0041e8000c101908 */
[----:B---3--:R0:W-:Y:S04]  /*10c0*/  STG.E desc[UR8][R10.64], R23 ;  /* 0x000000170a007986 */ /* 0x0081e8000c101908 */
[----:B----4-:R0:W-:Y:S01]  /*10d0*/  STG.E desc[UR8][R12.64], R25 ;  /* 0x000000190c007986 */ /* 0x0101e2000c101908 */
[----:B------:R-:W-:Y:S05]  /*10e0*/  @!P0 BRA `(.L_x_119) ;  /* 0xfffffffc00a48947 */ /* 0x000fea000383ffff */
[----:B------:R-:W-:Y:S05]  /*10f0*/  EXIT ;  /* 0x000000000000794d */ /* 0x000fea0003800000 */
.L_x_120:
        /* <DEDUP_REMOVED lines=16> */
.L_x_144:


//--------------------- .text._Z26fused_rgb_to_y_hist_kernelPKhPhiiiiPj --------------------------
	.section	.text._Z26fused_rgb_to_y_hist_kernelPKhPhiiiiPj,"ax",@progbits
	.align	128
        .global         _Z26fused_rgb_to_y_hist_kernelPKhPhiiiiPj
        .type           _Z26fused_rgb_to_y_hist_kernelPKhPhiiiiPj,@function
        .size           _Z26fused_rgb_to_y_hist_kernelPKhPhiiiiPj,(.L_x_145 - _Z26fused_rgb_to_y_hist_kernelPKhPhiiiiPj)
        .other          _Z26fused_rgb_to_y_hist_kernelPKhPhiiiiPj,@"STO_CUDA_ENTRY STV_DEFAULT"
_Z26fused_rgb_to_y_hist_kernelPKhPhiiiiPj:
.text._Z26fused_rgb_to_y_hist_kernelPKhPhiiiiPj:
        /* <DEDUP_REMOVED lines=50> */
.L_x_125:
[----:B------:R-:W-:Y:S01]  /*0320*/  VIADD R7, R7, 0x1 ;  /* 0x0000000107077836 */ /* 0x000fe20000000000 */
[----:B------:R0:W-:Y:S04]  /*0330*/  STS [R8], RZ ;  /* 0x000000ff08007388 */ /* 0x0001e80000000800 */
[----:B------:R-:W-:Y:S01]  /*0340*/  ISETP.NE.AND P0, PT, R7, RZ, PT ;  /* 0x000000ff0700720c */ /* 0x000fe20003f05270 */
[----:B0-----:R-:W-:-:S12]  /*0350*/  IMAD R8, R5, 0x4, R8 ;  /* 0x0000000405087824 */ /* 0x001fd800078e0208 */
[----:B------:R-:W-:Y:S05]  /*0360*/  @P0 BRA `(.L_x_125) ;  /* 0xfffffffc00ec0947 */ /* 0x000fea000383ffff */
.L_x_124:
[----:B------:R-:W-:Y:S05]  /*0370*/  BSYNC.RECONVERGENT B1 ;  /* 0x0000000000017941 */ /* 0x000fea0003800200 */
.L_x_123:
[----:B------:R-:W-:Y:S05]  /*0380*/  @!P1 BRA `(.L_x_122) ;  /* 0x00000000003c9947 */ /* 0x000fea0003800000 */
[----:B------:R-:W0:Y:S01]  /*0390*/  S2UR UR5, SR_CgaCtaId ;  /* 0x00000000000579c3 */ /* 0x000e220000008800 */
[----:B------:R-:W-:Y:S02]  /*03a0*/  UMOV UR4, 0x400 ;  /* 0x0000040000047882 */ /* 0x000fe40000000000 */
[----:B0-----:R-:W-:-:S06]  /*03b0*/  ULEA UR4, UR5, UR4, 0x18 ;  /* 0x0000000405047291 */ /* 0x001fcc000f8ec0ff */
[----:B------:R-:W-:-:S07]  /*03c0*/  LEA R8, R6, UR4, 0x2 ;  /* 0x0000000406087c11 */ /* 0x000fce000f8e10ff */
.L_x_126:
        /* <DEDUP_REMOVED lines=11> */
.L_x_122:
[----:B------:R-:W-:Y:S05]  /*0480*/  BSYNC.RECONVERGENT B0 ;  /* 0x0000000000007941 */ /* 0x000fea0003800200 */
.L_x_121:
        /* <DEDUP_REMOVED lines=8> */
[----:B------:R-:W0:Y:S02]  /*0510*/  LDCU.128 UR12, c[0x0][0x380] ;  /* 0x00007000ff0c77ac */ /* 0x000e240008000c00 */
        /* <DEDUP_REMOVED lines=9> */
[----:B0-----:R-:W-:Y:S01]  /*05b0*/  IMAD.MOV.U32 R12, RZ, RZ, RZ ;  /* 0x000000ffff0c7224 */ /* 0x001fe200078e00ff */
[----:B------:R-:W-:Y:S02]  /*05c0*/  IABS R16, R14 ;  /* 0x0000000e00107213 */ /* 0x000fe40000000000 */
[----:B------:R-:W-:Y:S01]  /*05d0*/  LOP3.LUT R14, R14, R3, RZ, 0x3c, !PT ;  /* 0x000000030e0e7212 */ /* 0x000fe200078e3cff */
[----:B--2---:R-:W-:Y:S01]  /*05e0*/  IMAD.MOV R15, RZ, RZ, -R13 ;  /* 0x000000ffff0f7224 */ /* 0x004fe200078e0a0d */
[----:B------:R-:W-:Y:S01]  /*05f0*/  BAR.SYNC.DEFER_BLOCKING 0x0 ;  /* 0x0000000000007b1d */ /* 0x000fe20000010000 */
[----:B----4-:R-:W-:Y:S02]  /*0600*/  MOV R10, RZ ;  /* 0x000000ff000a7202 */ /* 0x010fe40000000f00 */
[----:B------:R-:W-:Y:S01]  /*0610*/  IMAD R15, R15, R6, RZ ;  /* 0x000000060f0f7224 */ /* 0x000fe200078e02ff */
[----:B------:R-:W-:Y:S01]  /*0620*/  ISETP.GE.AND P3, PT, R14, RZ, PT ;  /* 0x000000ff0e00720c */ /* 0x000fe20003f66270 */
[----:B-----5:R-:W-:-:S02]  /*0630*/  IMAD.MOV R17, RZ, RZ, -R11 ;  /* 0x000000ffff117224 */ /* 0x020fc400078e0a0b */
[----:B------:R-:W-:Y:S01]  /*0640*/  IMAD.HI.U32 R12, R13, R15, R12 ;  /* 0x0000000f0d0c7227 */ /* 0x000fe200078e000c */
[----:B------:R-:W-:Y:S02]  /*0650*/  IABS R15, R9 ;  /* 0x00000009000f7213 */ /* 0x000fe40000000000 */
[----:B------:R-:W-:Y:S01]  /*0660*/  LOP3.LUT R9, R9, R2, RZ, 0x3c, !PT ;  /* 0x0000000209097212 */ /* 0x000fe200078e3cff */
[----:B------:R-:W-:-:S03]  /*0670*/  IMAD R13, R17, R8, RZ ;  /* 0x00000008110d7224 */ /* 0x000fc600078e02ff */
[----:B------:R-:W-:Y:S01]  /*0680*/  ISETP.GE.AND P2, PT, R9, RZ, PT ;  /* 0x000000ff0900720c */ /* 0x000fe20003f46270 */
[----:B------:R-:W-:-:S04]  /*0690*/  IMAD.HI.U32 R10, R11, R13, R10 ;  /* 0x0000000d0b0a7227 */ /* 0x000fc800078e000a */
        /* <DEDUP_REMOVED lines=36> */
[-C--:B------:R-:W-:Y:S01]  /*08e0*/  IABS R10, R9.reuse ;  /* 0x00000009000a7213 */ /* 0x080fe20000000000 */
[----:B------:R-:W0:Y:S01]  /*08f0*/  S2R R4, SR_CgaCtaId ;  /* 0x0000000000047919 */ /* 0x000e220000008800 */
[----:B------:R-:W1:Y:S01]  /*0900*/  LDC R12, c[0x0][0x360] ;  /* 0x0000d800ff0c7b82 */ /* 0x000e620000000800 */
[----:B------:R-:W-:Y:S01]  /*0910*/  IMAD.MOV.U32 R14, RZ, RZ, RZ ;  /* 0x000000ffff0e7224 */ /* 0x000fe200078e00ff */
[----:B------:R-:W2:Y:S01]  /*0920*/  I2F.RP R2, R10 ;  /* 0x0000000a00027306 */ /* 0x000ea20000209400 */
[----:B------:R-:W-:Y:S02]  /*0930*/  MOV R13, 0x400 ;  /* 0x00000400000d7802 */ /* 0x000fe40000000f00 */
[----:B------:R-:W-:Y:S02]  /*0940*/  ISETP.NE.AND P1, PT, R9, RZ, PT ;  /* 0x000000ff0900720c */ /* 0x000fe40003f25270 */
[----:B------:R-:W-:-:S03]  /*0950*/  LOP3.LUT R16, RZ, R9, RZ, 0x33, !PT ;  /* 0x00000009ff107212 */ /* 0x000fc600078e33ff */
[----:B--2---:R-:W2:Y:S01]  /*0960*/  MUFU.RCP R2, R2 ;  /* 0x0000000200027308 */ /* 0x004ea20000001000 */
[----:B0-----:R-:W-:Y:S01]  /*0970*/  LEA R13, R4, R13, 0x18 ;  /* 0x0000000d040d7211 */ /* 0x001fe200078ec0ff */
[----:B--2---:R-:W-:-:S06]  /*0980*/  VIADD R3, R2, 0xffffffe ;  /* 0x0ffffffe02037836 */ /* 0x004fcc0000000000 */
[----:B------:R-:W0:Y:S02]  /*0990*/  F2I.FTZ.U32.TRUNC.NTZ R15, R3 ;  /* 0x00000003000f7305 */ /* 0x000e24000021f000 */
[----:B0-----:R-:W-:-:S05]  /*09a0*/  IADD3 R5, PT, PT, RZ, -R15, RZ ;  /* 0x8000000fff057210 */ /* 0x001fca0007ffe0ff */
[----:B------:R-:W-:-:S04]  /*09b0*/  IMAD R5, R5, R10, RZ ;  /* 0x0000000a05057224 */ /* 0x000fc800078e02ff */
[----:B------:R-:W-:-:S04]  /*09c0*/  IMAD.HI.U32 R14, R15, R5, R14 ;  /* 0x000000050f0e7227 */ /* 0x000fc800078e000e */
[----:B------:R-:W-:Y:S02]  /*09d0*/  IMAD.IADD R15, R6, 0x1, -R17 ;  /* 0x00000001060f7824 */ /* 0x000fe400078e0a11 */
[----:B-1----:R-:W-:-:S07]  /*09e0*/  IMAD.MOV.U32 R17, RZ, RZ, R0 ;  /* 0x000000ffff117224 */ /* 0x002fce00078e0000 */
.L_x_129:
[----:B------:R-:W-:Y:S02]  /*09f0*/  IABS R2, R9 ;  /* 0x0000000900027213 */ /* 0x000fe40000000000 */
[----:B------:R-:W-:Y:S02]  /*0a00*/  IABS R3, R17 ;  /* 0x0000001100037213 */ /* 0x000fe40000000000 */
[----:B0-----:R-:W-:-:S03]  /*0a10*/  IADD3 R4, PT, PT, RZ, -R2, RZ ;  /* 0x80000002ff047210 */ /* 0x001fc60007ffe0ff */
[----:B------:R-:W-:-:S04]  /*0a20*/  IMAD.HI.U32 R2, R14, R3, RZ ;  /* 0x000000030e027227 */ /* 0x000fc800078e00ff */
[----:B------:R-:W-:Y:S01]  /*0a30*/  IMAD R3, R2, R4, R3 ;  /* 0x0000000402037224 */ /* 0x000fe200078e0203 */
[----:B------:R-:W-:-:S04]  /*0a40*/  IABS R4, R9 ;  /* 0x0000000900047213 */ /* 0x000fc80000000000 */
[----:B------:R-:W-:-:S13]  /*0a50*/  ISETP.GT.U32.AND P3, PT, R10, R3, PT ;  /* 0x000000030a00720c */ /* 0x000fda0003f64070 */
[----:B------:R-:W-:Y:S02]  /*0a60*/  @!P3 IMAD.IADD R3, R3, 0x1, -R4 ;  /* 0x000000010303b824 */ /* 0x000fe400078e0a04 */
[----:B------:R-:W-:-:S03]  /*0a70*/  @!P3 VIADD R2, R2, 0x1 ;  /* 0x000000010202b836 */ /* 0x000fc60000000000 */
[----:B------:R-:W-:Y:S02]  /*0a80*/  ISETP.GE.U32.AND P2, PT, R3, R10, PT ;  /* 0x0000000a0300720c */ /* 0x000fe40003f46070 */
[----:B------:R-:W-:-:S04]  /*0a90*/  LOP3.LUT R3, R17, R9, RZ, 0x3c, !PT ;  /* 0x0000000911037212 */ /* 0x000fc800078e3cff */
[----:B------:R-:W-:Y:S01]  /*0aa0*/  ISETP.GE.AND P4, PT, R3, RZ, PT ;  /* 0x000000ff0300720c */ /* 0x000fe20003f86270 */
[----:B------:R-:W-:-:S06]  /*0ab0*/  IMAD.IADD R3, R6, 0x1, R17 ;  /* 0x0000000106037824 */ /* 0x000fcc00078e0211 */
[----:B------:R-:W-:-:S06]  /*0ac0*/  @P2 VIADD R2, R2, 0x1 ;  /* 0x0000000102022836 */ /* 0x000fcc0000000000 */
[----:B------:R-:W-:-:S04]  /*0ad0*/  @!P4 IADD3 R2, PT, PT, -R2, RZ, RZ ;  /* 0x000000ff0202c210 */ /* 0x000fc80007ffe1ff */
[----:B------:R-:W-:-:S05]  /*0ae0*/  SEL R2, R16, R2, !P1 ;  /* 0x0000000210027207 */ /* 0x000fca0004800000 */
[----:B------:R-:W-:Y:S02]  /*0af0*/  IMAD.IADD R18, R8, 0x1, R2 ;  /* 0x0000000108127824 */ /* 0x000fe400078e0202 */
[----:B------:R-:W-:-:S04]  /*0b00*/  IMAD R3, R15, R2, R3 ;  /* 0x000000020f037224 */ /* 0x000fc800078e0203 */
[----:B------:R-:W-:-:S04]  /*0b10*/  IMAD R18, R18, UR4, R3 ;  /* 0x0000000412127c24 */ /* 0x000fc8000f8e0203 */
[----:B------:R-:W-:-:S05]  /*0b20*/  IMAD R2, R18, 0x3, RZ ;  /* 0x0000000312027824 */ /* 0x000fca00078e02ff */
[----:B------:R-:W-:-:S04]  /*0b30*/  IADD3 R4, P2, PT, R2, UR12, RZ ;  /* 0x0000000c02047c10 */ /* 0x000fc8000ff5e0ff */
[----:B------:R-:W-:-:S05]  /*0b40*/  LEA.HI.X.SX32 R5, R2, UR13, 0x1, P2 ;  /* 0x0000000d02057c11 */ /* 0x000fca00090f0eff */
[----:B------:R-:W2:Y:S04]  /*0b50*/  LDG.E.U8.CONSTANT R3, desc[UR8][R4.64+0x1] ;  /* 0x0000010804037981 */ /* 0x000ea8000c1e9100 */
[----:B------:R-:W3:Y:S04]  /*0b60*/  LDG.E.U8.CONSTANT R2, desc[UR8][R4.64] ;  /* 0x0000000804027981 */ /* 0x000ee8000c1e9100 */
[----:B------:R0:W4:Y:S01]  /*0b70*/  LDG.E.U8.CONSTANT R19, desc[UR8][R4.64+0x2] ;  /* 0x0000020804137981 */ /* 0x000122000c1e9100 */
[----:B------:R-:W-:Y:S01]  /*0b80*/  IMAD.IADD R17, R12, 0x1, R17 ;  /* 0x000000010c117824 */ /* 0x000fe200078e0211 */
[----:B0-----:R-:W-:-:S04]  /*0b90*/  IADD3 R4, P2, PT, R18, UR14, RZ ;  /* 0x0000000e12047c10 */ /* 0x001fc8000ff5e0ff */
[----:B------:R-:W-:Y:S02]  /*0ba0*/  LEA.HI.X.SX32 R5, R18, UR15, 0x1, P2 ;  /* 0x0000000f12057c11 */ /* 0x000fe400090f0eff */
[----:B------:R-:W-:Y:S02]  /*0bb0*/  ISETP.GE.AND P2, PT, R17, R11, PT ;  /* 0x0000000b1100720c */ /* 0x000fe40003f46270 */
[----:B--2---:R-:W-:Y:S02]  /*0bc0*/  I2FP.F32.U32 R3, R3 ;  /* 0x0000000300037245 */ /* 0x004fe40000201000 */
[----:B---3--:R-:W-:-:S03]  /*0bd0*/  I2FP.F32.U32 R2, R2 ;  /* 0x0000000200027245 */ /* 0x008fc60000201000 */
[----:B------:R-:W-:Y:S01]  /*0be0*/  FMUL R3, R3, 0.58700001239776611328 ;  /* 0x3f1645a203037820 */ /* 0x000fe20000400000 */
[----:B----4-:R-:W-:-:S03]  /*0bf0*/  I2FP.F32.U32 R19, R19 ;  /* 0x0000001300137245 */ /* 0x010fc60000201000 */
[----:B------:R-:W-:-:S04]  /*0c00*/  FFMA R2, R2, 0.29899999499320983887, R3 ;  /* 0x3e99168702027823 */ /* 0x000fc80000000003 */
[----:B------:R-:W-:-:S05]  /*0c10*/  FFMA R2, R19, 0.11400000005960464478, R2 ;  /* 0x3de978d513027823 */ /* 0x000fca0000000002 */
[----:B------:R-:W-:-:S04]  /*0c20*/  FMNMX R2, RZ, R2, !PT ;  /* 0x00000002ff027209 */ /* 0x000fc80007800000 */
[----:B------:R-:W-:-:S06]  /*0c30*/  FMNMX R2, R2, 255, PT ;  /* 0x437f000002027809 */ /* 0x000fcc0003800000 */
[----:B------:R-:W0:Y:S02]  /*0c40*/  F2I.S64 R2, R2 ;  /* 0x0000000200027311 */ /* 0x000e240000201900 */
[----:B0-----:R-:W-:Y:S01]  /*0c50*/  MOV R19, R2 ;  /* 0x0000000200137202 */ /* 0x001fe20000000f00 */
[----:B------:R-:W-:-:S04]  /*0c60*/  IMAD.SHL.U32 R3, R2, 0x4, RZ ;  /* 0x0000000402037824 */ /* 0x000fc800078e00ff */
[----:B------:R0:W-:Y:S01]  /*0c70*/  STG.E.U8 desc[UR8][R4.64], R19 ;  /* 0x0000001304007986 */ /* 0x0001e2000c101108 */
[----:B------:R-:W-:-:S05]  /*0c80*/  LOP3.LUT R20, R3, 0x3fc, RZ, 0xc0, !PT ;  /* 0x000003fc03147812 */ /* 0x000fca00078ec0ff */
[----:B------:R-:W-:-:S05]  /*0c90*/  IMAD.IADD R20, R13, 0x1, R20 ;  /* 0x000000010d147824 */ /* 0x000fca00078e0214 */
[----:B------:R0:W-:Y:S01]  /*0ca0*/  ATOMS.POPC.INC.32 RZ, [R20+URZ] ;  /* 0x0000000014ff7f8c */ /* 0x0001e2000d8000ff */
[----:B------:R-:W-:Y:S05]  /*0cb0*/  @!P2 BRA `(.L_x_129) ;  /* 0xfffffffc004ca947 */ /* 0x000fea000383ffff */
.L_x_128:
[----:B------:R-:W-:Y:S05]  /*0cc0*/  BSYNC.RECONVERGENT B0 ;  /* 0x0000000000007941 */ /* 0x000fea0003800200 */
.L_x_127:
[----:B------:R-:W-:Y:S06]  /*0cd0*/  BAR.SYNC.DEFER_BLOCKING 0x0 ;  /* 0x0000000000007b1d */ /* 0x000fec0000010000 */
[----:B------:R-:W-:Y:S05]  /*0ce0*/  @P0 EXIT ;  /* 0x000000000000094d */ /* 0x000fea0003800000 */
[----:B------:R-:W1:Y:S01]  /*0cf0*/  LDC R3, c[0x0][0x360] ;  /* 0x0000d800ff037b82 */ /* 0x000e620000000800 */
[----:B------:R-:W-:Y:S01]  /*0d00*/  BSSY.RECONVERGENT B0, `(.L_x_130) ;  /* 0x000002f000007945 */ /* 0x000fe20003800200 */
[----:B-1----:R-:W1:Y:S01]  /*0d10*/  I2F.U32.RP R8, R3 ;  /* 0x0000000300087306 */ /* 0x002e620000209000 */
[----:B------:R-:W-:Y:S01]  /*0d20*/  IMAD.IADD R2, R0, 0x1, R3 ;  /* 0x0000000100027824 */ /* 0x000fe200078e0203 */
[----:B------:R-:W-:-:S04]  /*0d30*/  ISETP.NE.U32.AND P2, PT, R3, RZ, PT ;  /* 0x000000ff0300720c */ /* 0x000fc80003f45070 */
[C---:B------:R-:W-:Y:S02]  /*0d40*/  ISETP.GE.U32.AND P0, PT, R2.reuse, 0x100, PT ;  /* 0x000001000200780c */ /* 0x040fe40003f06070 */
[----:B------:R-:W-:Y:S01]  /*0d50*/  VIMNMX.U32 R9, PT, PT, R2, 0x100, !PT ;  /* 0x0000010002097848 */ /* 0x000fe20007fe0000 */
[----:B-1----:R-:W0:Y:S02]  /*0d60*/  MUFU.RCP R8, R8 ;  /* 0x0000000800087308 */ /* 0x002e240000001000 */
        /* <DEDUP_REMOVED lines=22> */
[----:B------:R-:W0:Y:S01]  /*0ed0*/  S2UR UR5, SR_CgaCtaId ;  /* 0x00000000000579c3 */ /* 0x000e220000008800 */
[----:B------:R-:W-:Y:S01]  /*0ee0*/  VIADD R2, R2, 0x1 ;  /* 0x0000000102027836 */ /* 0x000fe20000000000 */
[----:B------:R-:W-:Y:S01]  /*0ef0*/  UMOV UR4, 0x400 ;  /* 0x0000040000047882 */ /* 0x000fe20000000000 */
[----:B------:R-:W-:-:S03]  /*0f00*/  IMAD R9, R7, 0x100, R0 ;  /* 0x0000010007097824 */ /* 0x000fc600078e0200 */
[----:B------:R-:W-:Y:S02]  /*0f10*/  LOP3.LUT R2, R2, 0x3, RZ, 0xc0, !PT ;  /* 0x0000000302027812 */ /* 0x000fe400078ec0ff */
[----:B------:R-:W1:Y:S02]  /*0f20*/  LDC.64 R4, c[0x0][0x3a0] ;  /* 0x0000e800ff047b82 */ /* 0x000e640000000a00 */
[----:B------:R-:W-:Y:S01]  /*0f30*/  IADD3 R8, PT, PT, -R2, RZ, RZ ;  /* 0x000000ff02087210 */ /* 0x000fe20007ffe1ff */
[----:B0-----:R-:W-:-:S06]  /*0f40*/  ULEA UR4, UR5, UR4, 0x18 ;  /* 0x0000000405047291 */ /* 0x001fcc000f8ec0ff */
[----:B------:R-:W-:Y:S01]  /*0f50*/  LEA R6, R0, UR4, 0x2 ;  /* 0x0000000400067c11 */ /* 0x000fe2000f8e10ff */
[----:B------:R-:W-:Y:S02]  /*0f60*/  IMAD R0, R2, R3, R0 ;  /* 0x0000000302007224 */ /* 0x000fe400078e0200 */
[----:B-1----:R-:W-:-:S07]  /*0f70*/  IMAD.WIDE.U32 R4, R9, 0x4, R4 ;  /* 0x0000000409047825 */ /* 0x002fce00078e0004 */
.L_x_132:
[----:B------:R0:W1:Y:S01]  /*0f80*/  LDS R9, [R6] ;  /* 0x0000000006097984 */ /* 0x0000620000000800 */
[----:B------:R-:W-:-:S05]  /*0f90*/  VIADD R8, R8, 0x1 ;  /* 0x0000000108087836 */ /* 0x000fca0000000000 */
[----:B------:R-:W-:Y:S01]  /*0fa0*/  ISETP.NE.AND P0, PT, R8, RZ, PT ;  /* 0x000000ff0800720c */ /* 0x000fe20003f05270 */
[C---:B0-----:R-:W-:Y:S01]  /*0fb0*/  IMAD R6, R3.reuse, 0x4, R6 ;  /* 0x0000000403067824 */ /* 0x041fe200078e0206 */
[----:B-1----:R0:W-:Y:S02]  /*0fc0*/  STG.E desc[UR8][R4.64], R9 ;  /* 0x0000000904007986 */ /* 0x0021e4000c101908 */
[----:B0-----:R-:W-:-:S09]  /*0fd0*/  IMAD.WIDE.U32 R4, R3, 0x4, R4 ;  /* 0x0000000403047825 */ /* 0x001fd200078e0004 */
[----:B------:R-:W-:Y:S05]  /*0fe0*/  @P0 BRA `(.L_x_132) ;  /* 0xfffffffc00e40947 */ /* 0x000fea000383ffff */
.L_x_131:
[----:B------:R-:W-:Y:S05]  /*0ff0*/  BSYNC.RECONVERGENT B0 ;  /* 0x0000000000007941 */ /* 0x000fea0003800200 */
.L_x_130:
[----:B------:R-:W-:Y:S05]  /*1000*/  @!P1 EXIT ;  /* 0x000000000000994d */ /* 0x000fea0003800000 */
[----:B------:R-:W0:Y:S01]  /*1010*/  S2UR UR5, SR_CgaCtaId ;  /* 0x00000000000579c3 */ /* 0x000e220000008800 */
[----:B------:R-:W-:Y:S01]  /*1020*/  UMOV UR4, 0x400 ;  /* 0x0000040000047882 */ /* 0x000fe20000000000 */
[----:B------:R-:W-:-:S05]  /*1030*/  LEA R14, R7, R0, 0x8 ;  /* 0x00000000070e7211 */ /* 0x000fca00078e40ff */
[----:B------:R-:W-:Y:S01]  /*1040*/  IMAD.IADD R15, R14, 0x1, R3 ;  /* 0x000000010e0f7824 */ /* 0x000fe200078e0203 */
[----:B------:R-:W1:Y:S01]  /*1050*/  LDC.64 R4, c[0x0][0x3a0] ;  /* 0x0000e800ff047b82 */ /* 0x000e620000000a00 */
[C-C-:B------:R-:W-:Y:S02]  /*1060*/  IMAD R16, R3.reuse, 0x2, R14.reuse ;  /* 0x0000000203107824 */ /* 0x140fe400078e020e */
[----:B------:R-:W-:Y:S01]  /*1070*/  IMAD R17, R3, 0x3, R14 ;  /* 0x0000000303117824 */ /* 0x000fe200078e020e */
[----:B0-----:R-:W-:-:S06]  /*1080*/  ULEA UR4, UR5, UR4, 0x18 ;  /* 0x0000000405047291 */ /* 0x001fcc000f8ec0ff */
[----:B------:R-:W-:-:S07]  /*1090*/  LEA R2, R0, UR4, 0x2 ;  /* 0x0000000400027c11 */ /* 0x000fce000f8e10ff */
.L_x_133:
[C---:B------:R-:W-:Y:S01]  /*10a0*/  LEA R18, R3.reuse, R2, 0x2 ;  /* 0x0000000203127211 */ /* 0x040fe200078e10ff */
[C-C-:B------:R-:W-:Y:S01]  /*10b0*/  IMAD R20, R3.reuse, 0x8, R2.reuse ;  /* 0x0000000803147824 */ /* 0x140fe200078e0202 */
[----:B0-----:R0:W2:Y:S01]  /*10c0*/  LDS R19, [R2] ;  /* 0x0000000002137984 */ /* 0x0010a20000000800 */
[C---:B------:R-:W-:Y:S02]  /*10d0*/  IMAD R22, R3.reuse, 0xc, R2 ;  /* 0x0000000c03167824 */ /* 0x040fe400078e0202 */
[--C-:B-1----:R-:W-:Y:S01]  /*10e0*/  IMAD.WIDE.U32 R6, R14, 0x4, R4.reuse ;  /* 0x000000040e067825 */ /* 0x102fe200078e0004 */
[----:B------:R-:W1:Y:S01]  /*10f0*/  LDS R21, [R18] ;  /* 0x0000000012157984 */ /* 0x000e620000000800 */
        /* <DEDUP_REMOVED lines=12> */
[----:B--2---:R0:W-:Y:S04]  /*11c0*/  STG.E desc[UR8][R6.64], R19 ;  /* 0x0000001306007986 */ /* 0x0041e8000c101908 */
[----:B-1----:R0:W-:Y:S04]  /*11d0*/  STG.E desc[UR8][R8.64], R21 ;  /* 0x0000001508007986 */ /* 0x0021e8000c101908 */
[----:B---3--:R0:W-:Y:S04]  /*11e0*/  STG.E desc[UR8][R10.64], R23 ;  /* 0x000000170a007986 */ /* 0x0081e8000c101908 */
[----:B----4-:R0:W-:Y:S01]  /*11f0*/  STG.E desc[UR8][R12.64], R25 ;  /* 0x000000190c007986 */ /* 0x0101e2000c101908 */
[----:B------:R-:W-:Y:S05]  /*1200*/  @!P0 BRA `(.L_x_133) ;  /* 0xfffffffc00a48947 */ /* 0x000fea000383ffff */
[----:B------:R-:W-:Y:S05]  /*1210*/  EXIT ;  /* 0x000000000000794d */ /* 0x000fea0003800000 */
.L_x_134:
        /* <DEDUP_REMOVED lines=14> */
.L_x_145:


//--------------------- .text._Z34rgb_to_y_u8_nhwc_vectorized_kernelPKhPhii --------------------------
	.section	.text._Z34rgb_to_y_u8_nhwc_vectorized_kernelPKhPhii,"ax",@progbits
	.align	128
        .global         _Z34rgb_to_y_u8_nhwc_vectorized_kernelPKhPhii
        .type           _Z34rgb_to_y_u8_nhwc_vectorized_kernelPKhPhii,@function
        .size           _Z34rgb_to_y_u8_nhwc_vectorized_kernelPKhPhii,(.L_x_146 - _Z34rgb_to_y_u8_nhwc_vectorized_kernelPKhPhii)
        .other          _Z34rgb_to_y_u8_nhwc_vectorized_kernelPKhPhii,@"STO_CUDA_ENTRY STV_DEFAULT"
_Z34rgb_to_y_u8_nhwc_vectorized_kernelPKhPhii:
.text._Z34rgb_to_y_u8_nhwc_vectorized_kernelPKhPhii:
[----:B------:R-:W-:Y:S01]  /*0000*/  LDC R1, c[0x0][0x37c] ;  /* 0x0000df00ff017b82 */ /* 0x000fe20000000800 */
[----:B------:R-:W0:Y:S07]  /*0010*/  S2R R3, SR_TID.X ;  /* 0x0000000000037919 */ /* 0x000e2e0000002100 */
[----:B------:R-:W0:Y:S01]  /*0020*/  S2UR UR6, SR_CTAID.X ;  /* 0x00000000000679c3 */ /* 0x000e220000002500 */
[----:B------:R-:W1:Y:S07]  /*0030*/  LDCU.64 UR4, c[0x0][0x390] ;  /* 0x00007200ff0477ac */ /* 0x000e6e0008000a00 */
[----:B------:R-:W0:Y:S01]  /*0040*/  LDC R0, c[0x0][0x360] ;  /* 0x0000d800ff007b82 */ /* 0x000e220000000800 */
[----:B-1----:R-:W-:Y:S01]  /*0050*/  UIMAD UR4, UR5, UR4, URZ ;  /* 0x00000004050472a4 */ /* 0x002fe2000f8e02ff */
[----:B0-----:R-:W-:-:S04]  /*0060*/  IMAD R0, R0, UR6, R3 ;  /* 0x0000000600007c24 */ /* 0x001fc8000f8e0203 */
[----:B------:R-:W-:-:S05]  /*0070*/  IMAD.SHL.U32 R2, R0, 0x4, RZ ;  /* 0x0000000400027824 */ /* 0x000fca00078e00ff */
[----:B------:R-:W-:-:S13]  /*0080*/  ISETP.GE.AND P0, PT, R2, UR4, PT ;  /* 0x0000000402007c0c */ /* 0x000fda000bf06270 */
[----:B------:R-:W-:Y:S05]  /*0090*/  @P0 EXIT ;  /* 0x000000000000094d */ /* 0x000fea0003800000 */
[----:B------:R-:W-:Y:S01]  /*00a0*/  IMAD.MOV.U32 R8, RZ, RZ, R2 ;  /* 0x000000ffff087224 */ /* 0x000fe200078e0002 */
[----:B------:R-:W0:Y:S01]  /*00b0*/  LDCU.64 UR6, c[0x0][0x358] ;  /* 0x00006b00ff0677ac */ /* 0x000e220008000a00 */
[----:B------:R-:W-:Y:S02]  /*00c0*/  IMAD R0, R0, 0xc, RZ ;  /* 0x0000000c00007824 */ /* 0x000fe400078e02ff */
[----:B------:R-:W-:Y:S01]  /*00d0*/  IMAD.MOV.U32 R9, RZ, RZ, 0x1 ;  /* 0x00000001ff097424 */ /* 0x000fe200078e00ff */
[----:B------:R-:W1:Y:S06]  /*00e0*/  LDCU.128 UR8, c[0x0][0x380] ;  /* 0x00007000ff0877ac */ /* 0x000e6c0008000c00 */
.L_x_135:
[----:B-1----:R-:W-:-:S04]  /*00f0*/  IADD3 R2, P0, PT, R0, UR8, RZ ;  /* 0x0000000800027c10 */ /* 0x002fc8000ff1e0ff */
[----:B------:R-:W-:-:S05]  /*0100*/  LEA.HI.X.SX32 R3, R0, UR9, 0x1, P0 ;  /* 0x0000000900037c11 */ /* 0x000fca00080f0eff */
[----:B0-2---:R-:W2:Y:S04]  /*0110*/  LDG.E.U8.CONSTANT R5, desc[UR6][R2.64+0x1] ;  /* 0x0000010602057981 */ /* 0x005ea8000c1e9100 */
[----:B------:R-:W3:Y:S04]  /*0120*/  LDG.E.U8.CONSTANT R4, desc[UR6][R2.64] ;  /* 0x0000000602047981 */ /* 0x000ee8000c1e9100 */
[----:B------:R0:W4:Y:S01]  /*0130*/  LDG.E.U8.CONSTANT R6, desc[UR6][R2.64+0x2] ;  /* 0x0000020602067981 */ /* 0x000122000c1e9100 */
[----:B------:R-:W-:Y:S02]  /*0140*/  VIADD R0, R0, 0x3 ;  /* 0x0000000300007836 */ /* 0x000fe40000000000 */
[----:B0-----:R-:W-:-:S02]  /*0150*/  VIADD R2, R9, 0xffffffff ;  /* 0xffffffff09027836 */ /* 0x001fc40000000000 */
[----:B------:R-:W-:Y:S01]  /*0160*/  VIADD R9, R9, 0x1 ;  /* 0x0000000109097836 */ /* 0x000fe20000000000 */
[----:B--2---:R-:W-:Y:S02]  /*0170*/  I2FP.F32.U32 R5, R5 ;  /* 0x0000000500057245 */ /* 0x004fe40000201000 */
[----:B---3--:R-:W-:-:S03]  /*0180*/  I2FP.F32.U32 R4, R4 ;  /* 0x0000000400047245 */ /* 0x008fc60000201000 */
[----:B------:R-:W-:Y:S01]  /*0190*/  FMUL R5, R5, 0.58700001239776611328 ;  /* 0x3f1645a205057820 */ /* 0x000fe20000400000 */
[----:B----4-:R-:W-:-:S03]  /*01a0*/  I2FP.F32.U32 R6, R6 ;  /* 0x0000000600067245 */ /* 0x010fc60000201000 */
[----:B------:R-:W-:-:S04]  /*01b0*/  FFMA R5, R4, 0.29899999499320983887, R5 ;  /* 0x3e99168704057823 */ /* 0x000fc80000000005 */
[----:B------:R-:W-:Y:S01]  /*01c0*/  FFMA R5, R6, 0.11400000005960464478, R5 ;  /* 0x3de978d506057823 */ /* 0x000fe20000000005 */
[----:B------:R-:W-:-:S04]  /*01d0*/  IADD3 R6, P0, PT, R8, UR10, RZ ;  /* 0x0000000a08067c10 */ /* 0x000fc8000ff1e0ff */
[----:B------:R-:W-:Y:S02]  /*01e0*/  FMNMX R5, RZ, R5, !PT ;  /* 0x00000005ff057209 */ /* 0x000fe40007800000 */
[C---:B------:R-:W-:Y:S01]  /*01f0*/  LEA.HI.X.SX32 R7, R8.reuse, UR11, 0x1, P0 ;  /* 0x0000000b08077c11 */ /* 0x040fe200080f0eff */
[----:B------:R-:W-:Y:S01]  /*0200*/  VIADD R8, R8, 0x1 ;  /* 0x0000000108087836 */ /* 0x000fe20000000000 */
[----:B------:R-:W-:Y:S02]  /*0210*/  FMNMX R5, R5, 255, PT ;  /* 0x437f000005057809 */ /* 0x000fe40003800000 */
[----:B------:R-:W-:Y:S02]  /*0220*/  ISETP.GE.U32.AND P0, PT, R2, 0x3, PT ;  /* 0x000000030200780c */ /* 0x000fe40003f06070 */
[----:B------:R-:W-:Y:S02]  /*0230*/  ISETP.LT.AND P1, PT, R8, UR4, PT ;  /* 0x0000000408007c0c */ /* 0x000fe4000bf21270 */
[----:B------:R-:W0:Y:S02]  /*0240*/  F2I.S64 R4, R5 ;  /* 0x0000000500047311 */ /* 0x000e240000201900 */
[----:B0-----:R2:W-:Y:S09]  /*0250*/  STG.E.U8 desc[UR6][R6.64], R4 ;  /* 0x0000000406007986 */ /* 0x0015f2000c101106 */
[----:B------:R-:W-:Y:S05]  /*0260*/  @!P0 BRA P1, `(.L_x_135) ;  /* 0xfffffffc00a08947 */ /* 0x000fea000083ffff */
[----:B------:R-:W-:Y:S05]  /*0270*/  EXIT ;  /* 0x000000000000794d */ /* 0x000fea0003800000 */
.L_x_136:
        /* <DEDUP_REMOVED lines=16> */
.L_x_146:


//--------------------- .text._Z23rgb_to_y_u8_nhwc_kernelPKhPhii --------------------------
	.section	.text._Z23rgb_to_y_u8_nhwc_kernelPKhPhii,"ax",@progbits
	.align	128
        .global         _Z23rgb_to_y_u8_nhwc_kernelPKhPhii
        .type           _Z23rgb_to_y_u8_nhwc_kernelPKhPhii,@function
        .size           _Z23rgb_to_y_u8_nhwc_kernelPKhPhii,(.L_x_147 - _Z23rgb_to_y_u8_nhwc_kernelPKhPhii)
        .other          _Z23rgb_to_y_u8_nhwc_kernelPKhPhii,@"STO_CUDA_ENTRY STV_DEFAULT"
_Z23rgb_to_y_u8_nhwc_kernelPKhPhii:
.text._Z23rgb_to_y_u8_nhwc_kernelPKhPhii:
[----:B------:R-:W-:Y:S01]  /*0000*/  LDC R1, c[0x0][0x37c] ;  /* 0x0000df00ff017b82 */ /* 0x000fe20000000800 */
[----:B------:R-:W0:Y:S07]  /*0010*/  S2R R3, SR_TID.X ;  /* 0x0000000000037919 */ /* 0x000e2e0000002100 */
[----:B------:R-:W0:Y:S01]  /*0020*/  S2UR UR6, SR_CTAID.X ;  /* 0x00000000000679c3 */ /* 0x000e220000002500 */
[----:B------:R-:W1:Y:S07]  /*0030*/  LDCU.64 UR4, c[0x0][0x390] ;  /* 0x00007200ff0477ac */ /* 0x000e6e0008000a00 */
[----:B------:R-:W0:Y:S01]  /*0040*/  LDC R0, c[0x0][0x360] ;  /* 0x0000d800ff007b82 */ /* 0x000e220000000800 */
[----:B-1----:R-:W-:Y:S01]  /*0050*/  UIMAD UR4, UR5, UR4, URZ ;  /* 0x00000004050472a4 */ /* 0x002fe2000f8e02ff */
[----:B0-----:R-:W-:-:S05]  /*0060*/  IMAD R0, R0, UR6, R3 ;  /* 0x0000000600007c24 */ /* 0x001fca000f8e0203 */
[----:B------:R-:W-:-:S13]  /*0070*/  ISETP.GE.AND P0, PT, R0, UR4, PT ;  /* 0x0000000400007c0c */ /* 0x000fda000bf06270 */
[----:B------:R-:W-:Y:S05]  /*0080*/  @P0 EXIT ;  /* 0x000000000000094d */ /* 0x000fea0003800000 */
[----:B------:R-:W0:Y:S01]  /*0090*/  LDCU.128 UR8, c[0x0][0x380] ;  /* 0x00007000ff0877ac */ /* 0x000e220008000c00 */
[----:B------:R-:W-:Y:S01]  /*00a0*/  IMAD R3, R0, 0x3, RZ ;  /* 0x0000000300037824 */ /* 0x000fe200078e02ff */
[----:B------:R-:W1:Y:S04]  /*00b0*/  LDCU.64 UR4, c[0x0][0x358] ;  /* 0x00006b00ff0477ac */ /* 0x000e680008000a00 */
[----:B0-----:R-:W-:-:S04]  /*00c0*/  IADD3 R2, P0, PT, R3, UR8, RZ ;  /* 0x0000000803027c10 */ /* 0x001fc8000ff1e0ff */
[----:B------:R-:W-:-:S05]  /*00d0*/  LEA.HI.X.SX32 R3, R3, UR9, 0x1, P0 ;  /* 0x0000000903037c11 */ /* 0x000fca00080f0eff */
[----:B-1----:R-:W2:Y:S04]  /*00e0*/  LDG.E.U8.CONSTANT R5, desc[UR4][R2.64+0x1] ;  /* 0x0000010402057981 */ /* 0x002ea8000c1e9100 */
[----:B------:R-:W3:Y:S04]  /*00f0*/  LDG.E.U8.CONSTANT R4, desc[UR4][R2.64] ;  /* 0x0000000402047981 */ /* 0x000ee8000c1e9100 */
[----:B------:R-:W4:Y:S01]  /*0100*/  LDG.E.U8.CONSTANT R6, desc[UR4][R2.64+0x2] ;  /* 0x0000020402067981 */ /* 0x000f22000c1e9100 */
        /* <DEDUP_REMOVED lines=8> */
[----:B------:R-:W-:Y:S02]  /*0190*/  LEA.HI.X.SX32 R7, R0, UR11, 0x1, P0 ;  /* 0x0000000b00077c11 */ /* 0x000fe400080f0eff */
[----:B------:R-:W-:-:S06]  /*01a0*/  FMNMX R5, R5, 255, PT ;  /* 0x437f000005057809 */ /* 0x000fcc0003800000 */
[----:B------:R-:W0:Y:S02]  /*01b0*/  F2I.S64 R4, R5 ;  /* 0x0000000500047311 */ /* 0x000e240000201900 */
[----:B0-----:R-:W-:Y:S01]  /*01c0*/  STG.E.U8 desc[UR4][R6.64], R4 ;  /* 0x0000000406007986 */ /* 0x001fe2000c101104 */
[----:B------:R-:W-:Y:S05]  /*01d0*/  EXIT ;  /* 0x000000000000794d */ /* 0x000fea0003800000 */
.L_x_137:
        /* <DEDUP_REMOVED lines=10> */
.L_x_147:


//--------------------- .nv.shared._Z29apply_lut_bilinear_rgb_kernelPKhS0_PhiiiiS0_ --------------------------
	.section	.nv.shared._Z29apply_lut_bilinear_rgb_kernelPKhS0_PhiiiiS0_,"aw",@nobits
	.sectionflags	@""
	.align	16
	.zero		1024


//--------------------- .nv.shared.reserved.0     --------------------------
	.section	.nv.shared.reserved.0,"aw",@nobits
	.weak		__nv_reservedSMEM_offset_0_alias
	.size		__nv_reservedSMEM_offset_0_alias, 0, 64
	.other		__nv_reservedSMEM_offset_0_alias,@"STO_CUDA_RESERVED_SHARED STV_DEFAULT"
__nv_reservedSMEM_offset_0_alias:
	.zero		0
	.zero		64


//--------------------- .nv.shared._Z30apply_lut_bilinear_gray_kernelPKhPhiiiiS0_ --------------------------
	.section	.nv.shared._Z30apply_lut_bilinear_gray_kernelPKhPhiiiiS0_,"aw",@nobits
	.sectionflags	@""
	.align	16
	.zero		1024


//--------------------- .nv.shared._Z23clip_cdf_lut_256_kernelPjiiiiiifPh --------------------------
	.section	.nv.shared._Z23clip_cdf_lut_256_kernelPjiiiiiifPh,"aw",@nobits
	.sectionflags	@""
	.align	16
.nv.shared._Z23clip_cdf_lut_256_kernelPjiiiiiifPh:
	.zero		3088


//--------------------- .nv.shared._Z24hist_per_tile_256_kernelPKhiiiiPj --------------------------
	.section	.nv.shared._Z24hist_per_tile_256_kernelPKhiiiiPj,"aw",@nobits
	.sectionflags	@""
	.align	16
	.zero		1024


//--------------------- .nv.shared._Z26fused_rgb_to_y_hist_kernelPKhPhiiiiPj --------------------------
	.section	.nv.shared._Z26fused_rgb_to_y_hist_kernelPKhPhiiiiPj,"aw",@nobits
	.sectionflags	@""
	.align	16
	.zero		1024


//--------------------- .nv.shared._Z34rgb_to_y_u8_nhwc_vectorized_kernelPKhPhii --------------------------
	.section	.nv.shared._Z34rgb_to_y_u8_nhwc_vectorized_kernelPKhPhii,"aw",@nobits
	.sectionflags	@""
	.align	16
	.zero		1024


//--------------------- .nv.shared._Z23rgb_to_y_u8_nhwc_kernelPKhPhii --------------------------
	.section	.nv.shared._Z23rgb_to_y_u8_nhwc_kernelPKhPhii,"aw",@nobits
	.sectionflags	@""
	.align	16
	.zero		1024


//--------------------- .nv.constant0._Z29apply_lut_bilinear_rgb_kernelPKhS0_PhiiiiS0_ --------------------------
	.section	.nv.constant0._Z29apply_lut_bilinear_rgb_kernelPKhS0_PhiiiiS0_,"a",@progbits
	.sectionflags	@""
	.align	4
.nv.constant0._Z29apply_lut_bilinear_rgb_kernelPKhS0_PhiiiiS0_:
	.zero		944


//--------------------- .nv.constant0._Z30apply_lut_bilinear_gray_kernelPKhPhiiiiS0_ --------------------------
	.section	.nv.constant0._Z30apply_lut_bilinear_gray_kernelPKhPhiiiiS0_,"a",@progbits
	.sectionflags	@""
	.align	4
.nv.constant0._Z30apply_lut_bilinear_gray_kernelPKhPhiiiiS0_:
	.zero		936


//--------------------- .nv.constant0._Z23clip_cdf_lut_256_kernelPjiiiiiifPh --------------------------
	.section	.nv.constant0._Z23clip_cdf_lut_256_kernelPjiiiiiifPh,"a",@progbits
	.sectionflags	@""
	.align	4
.nv.constant0._Z23clip_cdf_lut_256_kernelPjiiiiiifPh:
	.zero		944


//--------------------- .nv.constant0._Z24hist_per_tile_256_kernelPKhiiiiPj --------------------------
	.section	.nv.constant0._Z24hist_per_tile_256_kernelPKhiiiiPj,"a",@progbits
	.sectionflags	@""
	.align	4
.nv.constant0._Z24hist_per_tile_256_kernelPKhiiiiPj:
	.zero		928


//--------------------- .nv.constant0._Z26fused_rgb_to_y_hist_kernelPKhPhiiiiPj --------------------------
	.section	.nv.constant0._Z26fused_rgb_to_y_hist_kernelPKhPhiiiiPj,"a",@progbits
	.sectionflags	@""
	.align	4
.nv.constant0._Z26fused_rgb_to_y_hist_kernelPKhPhiiiiPj:
	.zero		936


//--------------------- .nv.constant0._Z34rgb_to_y_u8_nhwc_vectorized_kernelPKhPhii --------------------------
	.section	.nv.constant0._Z34rgb_to_y_u8_nhwc_vectorized_kernelPKhPhii,"a",@progbits
	.sectionflags	@""
	.align	4
.nv.constant0._Z34rgb_to_y_u8_nhwc_vectorized_kernelPKhPhii:
	.zero		920


//--------------------- .nv.constant0._Z23rgb_to_y_u8_nhwc_kernelPKhPhii --------------------------
	.section	.nv.constant0._Z23rgb_to_y_u8_nhwc_kernelPKhPhii,"a",@progbits
	.sectionflags	@""
	.align	4
.nv.constant0._Z23rgb_to_y_u8_nhwc_kernelPKhPhii:
	.zero		920


//--------------------- SYMBOLS --------------------------

	.type		.nv.reservedSmem.offset0,@object
	.size		.nv.reservedSmem.offset0,0x4
	.type		.nv.reservedSmem.cap,@object
	.size		.nv.reservedSmem.cap,0x4
